//
// Generated by NVIDIA NVVM Compiler
//
// Compiler Build ID: CL-36424714
// Cuda compilation tools, release 13.0, V13.0.88
// Based on NVVM 20.0.0
//

.version 9.0
.target sm_100
.address_size 64

	// .globl	_Z11test_curandv
.extern .func  (.param .b32 func_retval0) vprintf
(
	.param .b64 vprintf_param_0,
	.param .b64 vprintf_param_1
)
;
.global .align 4 .b8 precalc_xorwow_matrix[102400];
.global .align 4 .b8 precalc_xorwow_offset_matrix[102400];
.global .align 4 .b8 mrg32k3aM1[2304];
.global .align 4 .b8 mrg32k3aM2[2304];
.global .align 4 .b8 mrg32k3aM1SubSeq[2016];
.global .align 4 .b8 mrg32k3aM2SubSeq[2016];
.global .align 4 .b8 mrg32k3aM1Seq[2304];
.global .align 4 .b8 mrg32k3aM2Seq[2304];
.const .align 8 .b8 __cr_lgamma_table[72];
.global .align 1 .b8 $str[7] = {37, 102, 44, 37, 102, 10};

.visible .entry _Z11test_curandv()
{
	.local .align 16 .b8 	__local_depot0[64];
	.reg .b64 	%SP;
	.reg .b64 	%SPL;
	.reg .pred 	%p<63>;
	.reg .b32 	%r<1209>;
	.reg .b32 	%f<5>;
	.reg .b64 	%rd<27>;
	.reg .b64 	%fd<3>;

	mov.u64 	%SPL, __local_depot0;
	cvta.local.u64 	%SP, %SPL;
	add.u64 	%rd1, %SPL, 0;
	mov.u32 	%r544, %ctaid.x;
	mov.u32 	%r545, %ntid.x;
	mov.u32 	%r546, %tid.x;
	mad.lo.s32 	%r1, %r544, %r545, %r546;
	mov.b32 	%r943, 1593684748;
	mov.b32 	%r547, 832094735;
	st.local.v2.u32 	[%rd1], {%r547, %r943};
	mov.b32 	%r548, -123459836;
	mov.b32 	%r942, 1111207954;
	st.local.v2.u32 	[%rd1+8], {%r942, %r548};
	mov.b32 	%r939, 1476011280;
	mov.b32 	%r549, -589760388;
	st.local.v2.u32 	[%rd1+16], {%r549, %r939};
	setp.eq.s32 	%p1, %r1, 0;
	@%p1 bra 	$L__BB0_115;
	cvt.u64.u32 	%rd26, %r1;
	mov.b32 	%r926, 0;
	mov.b32 	%r943, 1593684748;
	mov.b32 	%r942, 1111207954;
	mov.b32 	%r939, 1476011280;
	mov.u64 	%rd12, precalc_xorwow_matrix;
$L__BB0_2:
	mov.u64 	%rd3, %rd26;
	and.b64  	%rd4, %rd3, 3;
	setp.eq.s64 	%p2, %rd4, 0;
	@%p2 bra 	$L__BB0_114;
	mul.wide.u32 	%rd11, %r926, 3200;
	add.s64 	%rd5, %rd12, %rd11;
	mov.b32 	%r939, 0;
	mov.u32 	%r940, %r939;
	mov.u32 	%r941, %r939;
	mov.u32 	%r942, %r939;
	mov.u32 	%r943, %r939;
	mov.u32 	%r932, %r939;
$L__BB0_4:
	mul.wide.u32 	%rd13, %r932, 4;
	add.s64 	%rd14, %rd1, %rd13;
	ld.local.u32 	%r12, [%rd14+4];
	shl.b32 	%r13, %r932, 5;
	mov.b32 	%r938, 0;
$L__BB0_5:
	.pragma "nounroll";
	shr.u32 	%r556, %r12, %r938;
	and.b32  	%r557, %r556, 1;
	setp.eq.b32 	%p3, %r557, 1;
	not.pred 	%p4, %p3;
	add.s32 	%r558, %r13, %r938;
	mul.lo.s32 	%r559, %r558, 5;
	mul.wide.u32 	%rd15, %r559, 4;
	add.s64 	%rd6, %rd5, %rd15;
	@%p4 bra 	$L__BB0_7;
	ld.global.u32 	%r560, [%rd6];
	xor.b32  	%r943, %r943, %r560;
	ld.global.u32 	%r561, [%rd6+4];
	xor.b32  	%r942, %r942, %r561;
	ld.global.u32 	%r562, [%rd6+8];
	xor.b32  	%r941, %r941, %r562;
	ld.global.u32 	%r563, [%rd6+12];
	xor.b32  	%r940, %r940, %r563;
	ld.global.u32 	%r564, [%rd6+16];
	xor.b32  	%r939, %r939, %r564;
$L__BB0_7:
	and.b32  	%r566, %r556, 2;
	setp.eq.s32 	%p5, %r566, 0;
	@%p5 bra 	$L__BB0_9;
	ld.global.u32 	%r567, [%rd6+20];
	xor.b32  	%r943, %r943, %r567;
	ld.global.u32 	%r568, [%rd6+24];
	xor.b32  	%r942, %r942, %r568;
	ld.global.u32 	%r569, [%rd6+28];
	xor.b32  	%r941, %r941, %r569;
	ld.global.u32 	%r570, [%rd6+32];
	xor.b32  	%r940, %r940, %r570;
	ld.global.u32 	%r571, [%rd6+36];
	xor.b32  	%r939, %r939, %r571;
$L__BB0_9:
	and.b32  	%r573, %r556, 4;
	setp.eq.s32 	%p6, %r573, 0;
	@%p6 bra 	$L__BB0_11;
	ld.global.u32 	%r574, [%rd6+40];
	xor.b32  	%r943, %r943, %r574;
	ld.global.u32 	%r575, [%rd6+44];
	xor.b32  	%r942, %r942, %r575;
	ld.global.u32 	%r576, [%rd6+48];
	xor.b32  	%r941, %r941, %r576;
	ld.global.u32 	%r577, [%rd6+52];
	xor.b32  	%r940, %r940, %r577;
	ld.global.u32 	%r578, [%rd6+56];
	xor.b32  	%r939, %r939, %r578;
$L__BB0_11:
	and.b32  	%r580, %r556, 8;
	setp.eq.s32 	%p7, %r580, 0;
	@%p7 bra 	$L__BB0_13;
	ld.global.u32 	%r581, [%rd6+60];
	xor.b32  	%r943, %r943, %r581;
	ld.global.u32 	%r582, [%rd6+64];
	xor.b32  	%r942, %r942, %r582;
	ld.global.u32 	%r583, [%rd6+68];
	xor.b32  	%r941, %r941, %r583;
	ld.global.u32 	%r584, [%rd6+72];
	xor.b32  	%r940, %r940, %r584;
	ld.global.u32 	%r585, [%rd6+76];
	xor.b32  	%r939, %r939, %r585;
$L__BB0_13:
	and.b32  	%r587, %r556, 16;
	setp.eq.s32 	%p8, %r587, 0;
	@%p8 bra 	$L__BB0_15;
	ld.global.u32 	%r588, [%rd6+80];
	xor.b32  	%r943, %r943, %r588;
	ld.global.u32 	%r589, [%rd6+84];
	xor.b32  	%r942, %r942, %r589;
	ld.global.u32 	%r590, [%rd6+88];
	xor.b32  	%r941, %r941, %r590;
	ld.global.u32 	%r591, [%rd6+92];
	xor.b32  	%r940, %r940, %r591;
	ld.global.u32 	%r592, [%rd6+96];
	xor.b32  	%r939, %r939, %r592;
$L__BB0_15:
	and.b32  	%r594, %r556, 32;
	setp.eq.s32 	%p9, %r594, 0;
	@%p9 bra 	$L__BB0_17;
	ld.global.u32 	%r595, [%rd6+100];
	xor.b32  	%r943, %r943, %r595;
	ld.global.u32 	%r596, [%rd6+104];
	xor.b32  	%r942, %r942, %r596;
	ld.global.u32 	%r597, [%rd6+108];
	xor.b32  	%r941, %r941, %r597;
	ld.global.u32 	%r598, [%rd6+112];
	xor.b32  	%r940, %r940, %r598;
	ld.global.u32 	%r599, [%rd6+116];
	xor.b32  	%r939, %r939, %r599;
$L__BB0_17:
	and.b32  	%r601, %r556, 64;
	setp.eq.s32 	%p10, %r601, 0;
	@%p10 bra 	$L__BB0_19;
	ld.global.u32 	%r602, [%rd6+120];
	xor.b32  	%r943, %r943, %r602;
	ld.global.u32 	%r603, [%rd6+124];
	xor.b32  	%r942, %r942, %r603;
	ld.global.u32 	%r604, [%rd6+128];
	xor.b32  	%r941, %r941, %r604;
	ld.global.u32 	%r605, [%rd6+132];
	xor.b32  	%r940, %r940, %r605;
	ld.global.u32 	%r606, [%rd6+136];
	xor.b32  	%r939, %r939, %r606;
$L__BB0_19:
	and.b32  	%r608, %r556, 128;
	setp.eq.s32 	%p11, %r608, 0;
	@%p11 bra 	$L__BB0_21;
	ld.global.u32 	%r609, [%rd6+140];
	xor.b32  	%r943, %r943, %r609;
	ld.global.u32 	%r610, [%rd6+144];
	xor.b32  	%r942, %r942, %r610;
	ld.global.u32 	%r611, [%rd6+148];
	xor.b32  	%r941, %r941, %r611;
	ld.global.u32 	%r612, [%rd6+152];
	xor.b32  	%r940, %r940, %r612;
	ld.global.u32 	%r613, [%rd6+156];
	xor.b32  	%r939, %r939, %r613;
$L__BB0_21:
	and.b32  	%r615, %r556, 256;
	setp.eq.s32 	%p12, %r615, 0;
	@%p12 bra 	$L__BB0_23;
	ld.global.u32 	%r616, [%rd6+160];
	xor.b32  	%r943, %r943, %r616;
	ld.global.u32 	%r617, [%rd6+164];
	xor.b32  	%r942, %r942, %r617;
	ld.global.u32 	%r618, [%rd6+168];
	xor.b32  	%r941, %r941, %r618;
	ld.global.u32 	%r619, [%rd6+172];
	xor.b32  	%r940, %r940, %r619;
	ld.global.u32 	%r620, [%rd6+176];
	xor.b32  	%r939, %r939, %r620;
$L__BB0_23:
	and.b32  	%r622, %r556, 512;
	setp.eq.s32 	%p13, %r622, 0;
	@%p13 bra 	$L__BB0_25;
	ld.global.u32 	%r623, [%rd6+180];
	xor.b32  	%r943, %r943, %r623;
	ld.global.u32 	%r624, [%rd6+184];
	xor.b32  	%r942, %r942, %r624;
	ld.global.u32 	%r625, [%rd6+188];
	xor.b32  	%r941, %r941, %r625;
	ld.global.u32 	%r626, [%rd6+192];
	xor.b32  	%r940, %r940, %r626;
	ld.global.u32 	%r627, [%rd6+196];
	xor.b32  	%r939, %r939, %r627;
$L__BB0_25:
	and.b32  	%r629, %r556, 1024;
	setp.eq.s32 	%p14, %r629, 0;
	@%p14 bra 	$L__BB0_27;
	ld.global.u32 	%r630, [%rd6+200];
	xor.b32  	%r943, %r943, %r630;
	ld.global.u32 	%r631, [%rd6+204];
	xor.b32  	%r942, %r942, %r631;
	ld.global.u32 	%r632, [%rd6+208];
	xor.b32  	%r941, %r941, %r632;
	ld.global.u32 	%r633, [%rd6+212];
	xor.b32  	%r940, %r940, %r633;
	ld.global.u32 	%r634, [%rd6+216];
	xor.b32  	%r939, %r939, %r634;
$L__BB0_27:
	and.b32  	%r636, %r556, 2048;
	setp.eq.s32 	%p15, %r636, 0;
	@%p15 bra 	$L__BB0_29;
	ld.global.u32 	%r637, [%rd6+220];
	xor.b32  	%r943, %r943, %r637;
	ld.global.u32 	%r638, [%rd6+224];
	xor.b32  	%r942, %r942, %r638;
	ld.global.u32 	%r639, [%rd6+228];
	xor.b32  	%r941, %r941, %r639;
	ld.global.u32 	%r640, [%rd6+232];
	xor.b32  	%r940, %r940, %r640;
	ld.global.u32 	%r641, [%rd6+236];
	xor.b32  	%r939, %r939, %r641;
$L__BB0_29:
	and.b32  	%r643, %r556, 4096;
	setp.eq.s32 	%p16, %r643, 0;
	@%p16 bra 	$L__BB0_31;
	ld.global.u32 	%r644, [%rd6+240];
	xor.b32  	%r943, %r943, %r644;
	ld.global.u32 	%r645, [%rd6+244];
	xor.b32  	%r942, %r942, %r645;
	ld.global.u32 	%r646, [%rd6+248];
	xor.b32  	%r941, %r941, %r646;
	ld.global.u32 	%r647, [%rd6+252];
	xor.b32  	%r940, %r940, %r647;
	ld.global.u32 	%r648, [%rd6+256];
	xor.b32  	%r939, %r939, %r648;
$L__BB0_31:
	and.b32  	%r650, %r556, 8192;
	setp.eq.s32 	%p17, %r650, 0;
	@%p17 bra 	$L__BB0_33;
	ld.global.u32 	%r651, [%rd6+260];
	xor.b32  	%r943, %r943, %r651;
	ld.global.u32 	%r652, [%rd6+264];
	xor.b32  	%r942, %r942, %r652;
	ld.global.u32 	%r653, [%rd6+268];
	xor.b32  	%r941, %r941, %r653;
	ld.global.u32 	%r654, [%rd6+272];
	xor.b32  	%r940, %r940, %r654;
	ld.global.u32 	%r655, [%rd6+276];
	xor.b32  	%r939, %r939, %r655;
$L__BB0_33:
	and.b32  	%r657, %r556, 16384;
	setp.eq.s32 	%p18, %r657, 0;
	@%p18 bra 	$L__BB0_35;
	ld.global.u32 	%r658, [%rd6+280];
	xor.b32  	%r943, %r943, %r658;
	ld.global.u32 	%r659, [%rd6+284];
	xor.b32  	%r942, %r942, %r659;
	ld.global.u32 	%r660, [%rd6+288];
	xor.b32  	%r941, %r941, %r660;
	ld.global.u32 	%r661, [%rd6+292];
	xor.b32  	%r940, %r940, %r661;
	ld.global.u32 	%r662, [%rd6+296];
	xor.b32  	%r939, %r939, %r662;
$L__BB0_35:
	and.b32  	%r664, %r556, 32768;
	setp.eq.s32 	%p19, %r664, 0;
	@%p19 bra 	$L__BB0_37;
	ld.global.u32 	%r665, [%rd6+300];
	xor.b32  	%r943, %r943, %r665;
	ld.global.u32 	%r666, [%rd6+304];
	xor.b32  	%r942, %r942, %r666;
	ld.global.u32 	%r667, [%rd6+308];
	xor.b32  	%r941, %r941, %r667;
	ld.global.u32 	%r668, [%rd6+312];
	xor.b32  	%r940, %r940, %r668;
	ld.global.u32 	%r669, [%rd6+316];
	xor.b32  	%r939, %r939, %r669;
$L__BB0_37:
	add.s32 	%r938, %r938, 16;
	setp.ne.s32 	%p20, %r938, 32;
	@%p20 bra 	$L__BB0_5;
	mad.lo.s32 	%r670, %r932, -31, %r13;
	add.s32 	%r932, %r670, 1;
	setp.ne.s32 	%p21, %r932, 5;
	@%p21 bra 	$L__BB0_4;
	st.local.u32 	[%rd1+4], %r943;
	st.local.v2.u32 	[%rd1+8], {%r942, %r941};
	st.local.v2.u32 	[%rd1+16], {%r940, %r939};
	setp.eq.s64 	%p22, %rd4, 1;
	@%p22 bra 	$L__BB0_114;
	mov.b32 	%r939, 0;
	mov.u32 	%r1032, %r939;
	mov.u32 	%r1033, %r939;
	mov.u32 	%r942, %r939;
	mov.u32 	%r943, %r939;
	mov.u32 	%r1024, %r939;
$L__BB0_41:
	mul.wide.u32 	%rd16, %r1024, 4;
	add.s64 	%rd17, %rd1, %rd16;
	ld.local.u32 	%r188, [%rd17+4];
	shl.b32 	%r189, %r1024, 5;
	mov.b32 	%r1030, 0;
$L__BB0_42:
	.pragma "nounroll";
	shr.u32 	%r673, %r188, %r1030;
	and.b32  	%r674, %r673, 1;
	setp.eq.b32 	%p23, %r674, 1;
	not.pred 	%p24, %p23;
	add.s32 	%r675, %r189, %r1030;
	mul.lo.s32 	%r676, %r675, 5;
	mul.wide.u32 	%rd18, %r676, 4;
	add.s64 	%rd7, %rd5, %rd18;
	@%p24 bra 	$L__BB0_44;
	ld.global.u32 	%r677, [%rd7];
	xor.b32  	%r943, %r943, %r677;
	ld.global.u32 	%r678, [%rd7+4];
	xor.b32  	%r942, %r942, %r678;
	ld.global.u32 	%r679, [%rd7+8];
	xor.b32  	%r1033, %r1033, %r679;
	ld.global.u32 	%r680, [%rd7+12];
	xor.b32  	%r1032, %r1032, %r680;
	ld.global.u32 	%r681, [%rd7+16];
	xor.b32  	%r939, %r939, %r681;
$L__BB0_44:
	and.b32  	%r683, %r673, 2;
	setp.eq.s32 	%p25, %r683, 0;
	@%p25 bra 	$L__BB0_46;
	ld.global.u32 	%r684, [%rd7+20];
	xor.b32  	%r943, %r943, %r684;
	ld.global.u32 	%r685, [%rd7+24];
	xor.b32  	%r942, %r942, %r685;
	ld.global.u32 	%r686, [%rd7+28];
	xor.b32  	%r1033, %r1033, %r686;
	ld.global.u32 	%r687, [%rd7+32];
	xor.b32  	%r1032, %r1032, %r687;
	ld.global.u32 	%r688, [%rd7+36];
	xor.b32  	%r939, %r939, %r688;
$L__BB0_46:
	and.b32  	%r690, %r673, 4;
	setp.eq.s32 	%p26, %r690, 0;
	@%p26 bra 	$L__BB0_48;
	ld.global.u32 	%r691, [%rd7+40];
	xor.b32  	%r943, %r943, %r691;
	ld.global.u32 	%r692, [%rd7+44];
	xor.b32  	%r942, %r942, %r692;
	ld.global.u32 	%r693, [%rd7+48];
	xor.b32  	%r1033, %r1033, %r693;
	ld.global.u32 	%r694, [%rd7+52];
	xor.b32  	%r1032, %r1032, %r694;
	ld.global.u32 	%r695, [%rd7+56];
	xor.b32  	%r939, %r939, %r695;
$L__BB0_48:
	and.b32  	%r697, %r673, 8;
	setp.eq.s32 	%p27, %r697, 0;
	@%p27 bra 	$L__BB0_50;
	ld.global.u32 	%r698, [%rd7+60];
	xor.b32  	%r943, %r943, %r698;
	ld.global.u32 	%r699, [%rd7+64];
	xor.b32  	%r942, %r942, %r699;
	ld.global.u32 	%r700, [%rd7+68];
	xor.b32  	%r1033, %r1033, %r700;
	ld.global.u32 	%r701, [%rd7+72];
	xor.b32  	%r1032, %r1032, %r701;
	ld.global.u32 	%r702, [%rd7+76];
	xor.b32  	%r939, %r939, %r702;
$L__BB0_50:
	and.b32  	%r704, %r673, 16;
	setp.eq.s32 	%p28, %r704, 0;
	@%p28 bra 	$L__BB0_52;
	ld.global.u32 	%r705, [%rd7+80];
	xor.b32  	%r943, %r943, %r705;
	ld.global.u32 	%r706, [%rd7+84];
	xor.b32  	%r942, %r942, %r706;
	ld.global.u32 	%r707, [%rd7+88];
	xor.b32  	%r1033, %r1033, %r707;
	ld.global.u32 	%r708, [%rd7+92];
	xor.b32  	%r1032, %r1032, %r708;
	ld.global.u32 	%r709, [%rd7+96];
	xor.b32  	%r939, %r939, %r709;
$L__BB0_52:
	and.b32  	%r711, %r673, 32;
	setp.eq.s32 	%p29, %r711, 0;
	@%p29 bra 	$L__BB0_54;
	ld.global.u32 	%r712, [%rd7+100];
	xor.b32  	%r943, %r943, %r712;
	ld.global.u32 	%r713, [%rd7+104];
	xor.b32  	%r942, %r942, %r713;
	ld.global.u32 	%r714, [%rd7+108];
	xor.b32  	%r1033, %r1033, %r714;
	ld.global.u32 	%r715, [%rd7+112];
	xor.b32  	%r1032, %r1032, %r715;
	ld.global.u32 	%r716, [%rd7+116];
	xor.b32  	%r939, %r939, %r716;
$L__BB0_54:
	and.b32  	%r718, %r673, 64;
	setp.eq.s32 	%p30, %r718, 0;
	@%p30 bra 	$L__BB0_56;
	ld.global.u32 	%r719, [%rd7+120];
	xor.b32  	%r943, %r943, %r719;
	ld.global.u32 	%r720, [%rd7+124];
	xor.b32  	%r942, %r942, %r720;
	ld.global.u32 	%r721, [%rd7+128];
	xor.b32  	%r1033, %r1033, %r721;
	ld.global.u32 	%r722, [%rd7+132];
	xor.b32  	%r1032, %r1032, %r722;
	ld.global.u32 	%r723, [%rd7+136];
	xor.b32  	%r939, %r939, %r723;
$L__BB0_56:
	and.b32  	%r725, %r673, 128;
	setp.eq.s32 	%p31, %r725, 0;
	@%p31 bra 	$L__BB0_58;
	ld.global.u32 	%r726, [%rd7+140];
	xor.b32  	%r943, %r943, %r726;
	ld.global.u32 	%r727, [%rd7+144];
	xor.b32  	%r942, %r942, %r727;
	ld.global.u32 	%r728, [%rd7+148];
	xor.b32  	%r1033, %r1033, %r728;
	ld.global.u32 	%r729, [%rd7+152];
	xor.b32  	%r1032, %r1032, %r729;
	ld.global.u32 	%r730, [%rd7+156];
	xor.b32  	%r939, %r939, %r730;
$L__BB0_58:
	and.b32  	%r732, %r673, 256;
	setp.eq.s32 	%p32, %r732, 0;
	@%p32 bra 	$L__BB0_60;
	ld.global.u32 	%r733, [%rd7+160];
	xor.b32  	%r943, %r943, %r733;
	ld.global.u32 	%r734, [%rd7+164];
	xor.b32  	%r942, %r942, %r734;
	ld.global.u32 	%r735, [%rd7+168];
	xor.b32  	%r1033, %r1033, %r735;
	ld.global.u32 	%r736, [%rd7+172];
	xor.b32  	%r1032, %r1032, %r736;
	ld.global.u32 	%r737, [%rd7+176];
	xor.b32  	%r939, %r939, %r737;
$L__BB0_60:
	and.b32  	%r739, %r673, 512;
	setp.eq.s32 	%p33, %r739, 0;
	@%p33 bra 	$L__BB0_62;
	ld.global.u32 	%r740, [%rd7+180];
	xor.b32  	%r943, %r943, %r740;
	ld.global.u32 	%r741, [%rd7+184];
	xor.b32  	%r942, %r942, %r741;
	ld.global.u32 	%r742, [%rd7+188];
	xor.b32  	%r1033, %r1033, %r742;
	ld.global.u32 	%r743, [%rd7+192];
	xor.b32  	%r1032, %r1032, %r743;
	ld.global.u32 	%r744, [%rd7+196];
	xor.b32  	%r939, %r939, %r744;
$L__BB0_62:
	and.b32  	%r746, %r673, 1024;
	setp.eq.s32 	%p34, %r746, 0;
	@%p34 bra 	$L__BB0_64;
	ld.global.u32 	%r747, [%rd7+200];
	xor.b32  	%r943, %r943, %r747;
	ld.global.u32 	%r748, [%rd7+204];
	xor.b32  	%r942, %r942, %r748;
	ld.global.u32 	%r749, [%rd7+208];
	xor.b32  	%r1033, %r1033, %r749;
	ld.global.u32 	%r750, [%rd7+212];
	xor.b32  	%r1032, %r1032, %r750;
	ld.global.u32 	%r751, [%rd7+216];
	xor.b32  	%r939, %r939, %r751;
$L__BB0_64:
	and.b32  	%r753, %r673, 2048;
	setp.eq.s32 	%p35, %r753, 0;
	@%p35 bra 	$L__BB0_66;
	ld.global.u32 	%r754, [%rd7+220];
	xor.b32  	%r943, %r943, %r754;
	ld.global.u32 	%r755, [%rd7+224];
	xor.b32  	%r942, %r942, %r755;
	ld.global.u32 	%r756, [%rd7+228];
	xor.b32  	%r1033, %r1033, %r756;
	ld.global.u32 	%r757, [%rd7+232];
	xor.b32  	%r1032, %r1032, %r757;
	ld.global.u32 	%r758, [%rd7+236];
	xor.b32  	%r939, %r939, %r758;
$L__BB0_66:
	and.b32  	%r760, %r673, 4096;
	setp.eq.s32 	%p36, %r760, 0;
	@%p36 bra 	$L__BB0_68;
	ld.global.u32 	%r761, [%rd7+240];
	xor.b32  	%r943, %r943, %r761;
	ld.global.u32 	%r762, [%rd7+244];
	xor.b32  	%r942, %r942, %r762;
	ld.global.u32 	%r763, [%rd7+248];
	xor.b32  	%r1033, %r1033, %r763;
	ld.global.u32 	%r764, [%rd7+252];
	xor.b32  	%r1032, %r1032, %r764;
	ld.global.u32 	%r765, [%rd7+256];
	xor.b32  	%r939, %r939, %r765;
$L__BB0_68:
	and.b32  	%r767, %r673, 8192;
	setp.eq.s32 	%p37, %r767, 0;
	@%p37 bra 	$L__BB0_70;
	ld.global.u32 	%r768, [%rd7+260];
	xor.b32  	%r943, %r943, %r768;
	ld.global.u32 	%r769, [%rd7+264];
	xor.b32  	%r942, %r942, %r769;
	ld.global.u32 	%r770, [%rd7+268];
	xor.b32  	%r1033, %r1033, %r770;
	ld.global.u32 	%r771, [%rd7+272];
	xor.b32  	%r1032, %r1032, %r771;
	ld.global.u32 	%r772, [%rd7+276];
	xor.b32  	%r939, %r939, %r772;
$L__BB0_70:
	and.b32  	%r774, %r673, 16384;
	setp.eq.s32 	%p38, %r774, 0;
	@%p38 bra 	$L__BB0_72;
	ld.global.u32 	%r775, [%rd7+280];
	xor.b32  	%r943, %r943, %r775;
	ld.global.u32 	%r776, [%rd7+284];
	xor.b32  	%r942, %r942, %r776;
	ld.global.u32 	%r777, [%rd7+288];
	xor.b32  	%r1033, %r1033, %r777;
	ld.global.u32 	%r778, [%rd7+292];
	xor.b32  	%r1032, %r1032, %r778;
	ld.global.u32 	%r779, [%rd7+296];
	xor.b32  	%r939, %r939, %r779;
$L__BB0_72:
	and.b32  	%r781, %r673, 32768;
	setp.eq.s32 	%p39, %r781, 0;
	@%p39 bra 	$L__BB0_74;
	ld.global.u32 	%r782, [%rd7+300];
	xor.b32  	%r943, %r943, %r782;
	ld.global.u32 	%r783, [%rd7+304];
	xor.b32  	%r942, %r942, %r783;
	ld.global.u32 	%r784, [%rd7+308];
	xor.b32  	%r1033, %r1033, %r784;
	ld.global.u32 	%r785, [%rd7+312];
	xor.b32  	%r1032, %r1032, %r785;
	ld.global.u32 	%r786, [%rd7+316];
	xor.b32  	%r939, %r939, %r786;
$L__BB0_74:
	add.s32 	%r1030, %r1030, 16;
	setp.ne.s32 	%p40, %r1030, 32;
	@%p40 bra 	$L__BB0_42;
	mad.lo.s32 	%r787, %r1024, -31, %r189;
	add.s32 	%r1024, %r787, 1;
	setp.ne.s32 	%p41, %r1024, 5;
	@%p41 bra 	$L__BB0_41;
	st.local.u32 	[%rd1+4], %r943;
	st.local.v2.u32 	[%rd1+8], {%r942, %r1033};
	st.local.v2.u32 	[%rd1+16], {%r1032, %r939};
	setp.ne.s64 	%p42, %rd4, 3;
	@%p42 bra 	$L__BB0_114;
	mov.b32 	%r939, 0;
	mov.u32 	%r1124, %r939;
	mov.u32 	%r1125, %r939;
	mov.u32 	%r942, %r939;
	mov.u32 	%r943, %r939;
	mov.u32 	%r1116, %r939;
$L__BB0_78:
	mul.wide.u32 	%rd19, %r1116, 4;
	add.s64 	%rd20, %rd1, %rd19;
	ld.local.u32 	%r364, [%rd20+4];
	shl.b32 	%r365, %r1116, 5;
	mov.b32 	%r1122, 0;
$L__BB0_79:
	.pragma "nounroll";
	shr.u32 	%r790, %r364, %r1122;
	and.b32  	%r791, %r790, 1;
	setp.eq.b32 	%p43, %r791, 1;
	not.pred 	%p44, %p43;
	add.s32 	%r792, %r365, %r1122;
	mul.lo.s32 	%r793, %r792, 5;
	mul.wide.u32 	%rd21, %r793, 4;
	add.s64 	%rd8, %rd5, %rd21;
	@%p44 bra 	$L__BB0_81;
	ld.global.u32 	%r794, [%rd8];
	xor.b32  	%r943, %r943, %r794;
	ld.global.u32 	%r795, [%rd8+4];
	xor.b32  	%r942, %r942, %r795;
	ld.global.u32 	%r796, [%rd8+8];
	xor.b32  	%r1125, %r1125, %r796;
	ld.global.u32 	%r797, [%rd8+12];
	xor.b32  	%r1124, %r1124, %r797;
	ld.global.u32 	%r798, [%rd8+16];
	xor.b32  	%r939, %r939, %r798;
$L__BB0_81:
	and.b32  	%r800, %r790, 2;
	setp.eq.s32 	%p45, %r800, 0;
	@%p45 bra 	$L__BB0_83;
	ld.global.u32 	%r801, [%rd8+20];
	xor.b32  	%r943, %r943, %r801;
	ld.global.u32 	%r802, [%rd8+24];
	xor.b32  	%r942, %r942, %r802;
	ld.global.u32 	%r803, [%rd8+28];
	xor.b32  	%r1125, %r1125, %r803;
	ld.global.u32 	%r804, [%rd8+32];
	xor.b32  	%r1124, %r1124, %r804;
	ld.global.u32 	%r805, [%rd8+36];
	xor.b32  	%r939, %r939, %r805;
$L__BB0_83:
	and.b32  	%r807, %r790, 4;
	setp.eq.s32 	%p46, %r807, 0;
	@%p46 bra 	$L__BB0_85;
	ld.global.u32 	%r808, [%rd8+40];
	xor.b32  	%r943, %r943, %r808;
	ld.global.u32 	%r809, [%rd8+44];
	xor.b32  	%r942, %r942, %r809;
	ld.global.u32 	%r810, [%rd8+48];
	xor.b32  	%r1125, %r1125, %r810;
	ld.global.u32 	%r811, [%rd8+52];
	xor.b32  	%r1124, %r1124, %r811;
	ld.global.u32 	%r812, [%rd8+56];
	xor.b32  	%r939, %r939, %r812;
$L__BB0_85:
	and.b32  	%r814, %r790, 8;
	setp.eq.s32 	%p47, %r814, 0;
	@%p47 bra 	$L__BB0_87;
	ld.global.u32 	%r815, [%rd8+60];
	xor.b32  	%r943, %r943, %r815;
	ld.global.u32 	%r816, [%rd8+64];
	xor.b32  	%r942, %r942, %r816;
	ld.global.u32 	%r817, [%rd8+68];
	xor.b32  	%r1125, %r1125, %r817;
	ld.global.u32 	%r818, [%rd8+72];
	xor.b32  	%r1124, %r1124, %r818;
	ld.global.u32 	%r819, [%rd8+76];
	xor.b32  	%r939, %r939, %r819;
$L__BB0_87:
	and.b32  	%r821, %r790, 16;
	setp.eq.s32 	%p48, %r821, 0;
	@%p48 bra 	$L__BB0_89;
	ld.global.u32 	%r822, [%rd8+80];
	xor.b32  	%r943, %r943, %r822;
	ld.global.u32 	%r823, [%rd8+84];
	xor.b32  	%r942, %r942, %r823;
	ld.global.u32 	%r824, [%rd8+88];
	xor.b32  	%r1125, %r1125, %r824;
	ld.global.u32 	%r825, [%rd8+92];
	xor.b32  	%r1124, %r1124, %r825;
	ld.global.u32 	%r826, [%rd8+96];
	xor.b32  	%r939, %r939, %r826;
$L__BB0_89:
	and.b32  	%r828, %r790, 32;
	setp.eq.s32 	%p49, %r828, 0;
	@%p49 bra 	$L__BB0_91;
	ld.global.u32 	%r829, [%rd8+100];
	xor.b32  	%r943, %r943, %r829;
	ld.global.u32 	%r830, [%rd8+104];
	xor.b32  	%r942, %r942, %r830;
	ld.global.u32 	%r831, [%rd8+108];
	xor.b32  	%r1125, %r1125, %r831;
	ld.global.u32 	%r832, [%rd8+112];
	xor.b32  	%r1124, %r1124, %r832;
	ld.global.u32 	%r833, [%rd8+116];
	xor.b32  	%r939, %r939, %r833;
$L__BB0_91:
	and.b32  	%r835, %r790, 64;
	setp.eq.s32 	%p50, %r835, 0;
	@%p50 bra 	$L__BB0_93;
	ld.global.u32 	%r836, [%rd8+120];
	xor.b32  	%r943, %r943, %r836;
	ld.global.u32 	%r837, [%rd8+124];
	xor.b32  	%r942, %r942, %r837;
	ld.global.u32 	%r838, [%rd8+128];
	xor.b32  	%r1125, %r1125, %r838;
	ld.global.u32 	%r839, [%rd8+132];
	xor.b32  	%r1124, %r1124, %r839;
	ld.global.u32 	%r840, [%rd8+136];
	xor.b32  	%r939, %r939, %r840;
$L__BB0_93:
	and.b32  	%r842, %r790, 128;
	setp.eq.s32 	%p51, %r842, 0;
	@%p51 bra 	$L__BB0_95;
	ld.global.u32 	%r843, [%rd8+140];
	xor.b32  	%r943, %r943, %r843;
	ld.global.u32 	%r844, [%rd8+144];
	xor.b32  	%r942, %r942, %r844;
	ld.global.u32 	%r845, [%rd8+148];
	xor.b32  	%r1125, %r1125, %r845;
	ld.global.u32 	%r846, [%rd8+152];
	xor.b32  	%r1124, %r1124, %r846;
	ld.global.u32 	%r847, [%rd8+156];
	xor.b32  	%r939, %r939, %r847;
$L__BB0_95:
	and.b32  	%r849, %r790, 256;
	setp.eq.s32 	%p52, %r849, 0;
	@%p52 bra 	$L__BB0_97;
	ld.global.u32 	%r850, [%rd8+160];
	xor.b32  	%r943, %r943, %r850;
	ld.global.u32 	%r851, [%rd8+164];
	xor.b32  	%r942, %r942, %r851;
	ld.global.u32 	%r852, [%rd8+168];
	xor.b32  	%r1125, %r1125, %r852;
	ld.global.u32 	%r853, [%rd8+172];
	xor.b32  	%r1124, %r1124, %r853;
	ld.global.u32 	%r854, [%rd8+176];
	xor.b32  	%r939, %r939, %r854;
$L__BB0_97:
	and.b32  	%r856, %r790, 512;
	setp.eq.s32 	%p53, %r856, 0;
	@%p53 bra 	$L__BB0_99;
	ld.global.u32 	%r857, [%rd8+180];
	xor.b32  	%r943, %r943, %r857;
	ld.global.u32 	%r858, [%rd8+184];
	xor.b32  	%r942, %r942, %r858;
	ld.global.u32 	%r859, [%rd8+188];
	xor.b32  	%r1125, %r1125, %r859;
	ld.global.u32 	%r860, [%rd8+192];
	xor.b32  	%r1124, %r1124, %r860;
	ld.global.u32 	%r861, [%rd8+196];
	xor.b32  	%r939, %r939, %r861;
$L__BB0_99:
	and.b32  	%r863, %r790, 1024;
	setp.eq.s32 	%p54, %r863, 0;
	@%p54 bra 	$L__BB0_101;
	ld.global.u32 	%r864, [%rd8+200];
	xor.b32  	%r943, %r943, %r864;
	ld.global.u32 	%r865, [%rd8+204];
	xor.b32  	%r942, %r942, %r865;
	ld.global.u32 	%r866, [%rd8+208];
	xor.b32  	%r1125, %r1125, %r866;
	ld.global.u32 	%r867, [%rd8+212];
	xor.b32  	%r1124, %r1124, %r867;
	ld.global.u32 	%r868, [%rd8+216];
	xor.b32  	%r939, %r939, %r868;
$L__BB0_101:
	and.b32  	%r870, %r790, 2048;
	setp.eq.s32 	%p55, %r870, 0;
	@%p55 bra 	$L__BB0_103;
	ld.global.u32 	%r871, [%rd8+220];
	xor.b32  	%r943, %r943, %r871;
	ld.global.u32 	%r872, [%rd8+224];
	xor.b32  	%r942, %r942, %r872;
	ld.global.u32 	%r873, [%rd8+228];
	xor.b32  	%r1125, %r1125, %r873;
	ld.global.u32 	%r874, [%rd8+232];
	xor.b32  	%r1124, %r1124, %r874;
	ld.global.u32 	%r875, [%rd8+236];
	xor.b32  	%r939, %r939, %r875;
$L__BB0_103:
	and.b32  	%r877, %r790, 4096;
	setp.eq.s32 	%p56, %r877, 0;
	@%p56 bra 	$L__BB0_105;
	ld.global.u32 	%r878, [%rd8+240];
	xor.b32  	%r943, %r943, %r878;
	ld.global.u32 	%r879, [%rd8+244];
	xor.b32  	%r942, %r942, %r879;
	ld.global.u32 	%r880, [%rd8+248];
	xor.b32  	%r1125, %r1125, %r880;
	ld.global.u32 	%r881, [%rd8+252];
	xor.b32  	%r1124, %r1124, %r881;
	ld.global.u32 	%r882, [%rd8+256];
	xor.b32  	%r939, %r939, %r882;
$L__BB0_105:
	and.b32  	%r884, %r790, 8192;
	setp.eq.s32 	%p57, %r884, 0;
	@%p57 bra 	$L__BB0_107;
	ld.global.u32 	%r885, [%rd8+260];
	xor.b32  	%r943, %r943, %r885;
	ld.global.u32 	%r886, [%rd8+264];
	xor.b32  	%r942, %r942, %r886;
	ld.global.u32 	%r887, [%rd8+268];
	xor.b32  	%r1125, %r1125, %r887;
	ld.global.u32 	%r888, [%rd8+272];
	xor.b32  	%r1124, %r1124, %r888;
	ld.global.u32 	%r889, [%rd8+276];
	xor.b32  	%r939, %r939, %r889;
$L__BB0_107:
	and.b32  	%r891, %r790, 16384;
	setp.eq.s32 	%p58, %r891, 0;
	@%p58 bra 	$L__BB0_109;
	ld.global.u32 	%r892, [%rd8+280];
	xor.b32  	%r943, %r943, %r892;
	ld.global.u32 	%r893, [%rd8+284];
	xor.b32  	%r942, %r942, %r893;
	ld.global.u32 	%r894, [%rd8+288];
	xor.b32  	%r1125, %r1125, %r894;
	ld.global.u32 	%r895, [%rd8+292];
	xor.b32  	%r1124, %r1124, %r895;
	ld.global.u32 	%r896, [%rd8+296];
	xor.b32  	%r939, %r939, %r896;
$L__BB0_109:
	and.b32  	%r898, %r790, 32768;
	setp.eq.s32 	%p59, %r898, 0;
	@%p59 bra 	$L__BB0_111;
	ld.global.u32 	%r899, [%rd8+300];
	xor.b32  	%r943, %r943, %r899;
	ld.global.u32 	%r900, [%rd8+304];
	xor.b32  	%r942, %r942, %r900;
	ld.global.u32 	%r901, [%rd8+308];
	xor.b32  	%r1125, %r1125, %r901;
	ld.global.u32 	%r902, [%rd8+312];
	xor.b32  	%r1124, %r1124, %r902;
	ld.global.u32 	%r903, [%rd8+316];
	xor.b32  	%r939, %r939, %r903;
$L__BB0_111:
	add.s32 	%r1122, %r1122, 16;
	setp.ne.s32 	%p60, %r1122, 32;
	@%p60 bra 	$L__BB0_79;
	mad.lo.s32 	%r904, %r1116, -31, %r365;
	add.s32 	%r1116, %r904, 1;
	setp.ne.s32 	%p61, %r1116, 5;
	@%p61 bra 	$L__BB0_78;
	st.local.u32 	[%rd1+4], %r943;
	st.local.v2.u32 	[%rd1+8], {%r942, %r1125};
	st.local.v2.u32 	[%rd1+16], {%r1124, %r939};
$L__BB0_114:
	shr.u64 	%rd26, %rd3, 2;
	add.s32 	%r926, %r926, 1;
	setp.gt.u64 	%p62, %rd3, 3;
	@%p62 bra 	$L__BB0_2;
$L__BB0_115:
	add.u64 	%rd22, %SP, 48;
	add.u64 	%rd23, %SPL, 48;
	shr.u32 	%r905, %r943, 2;
	xor.b32  	%r906, %r905, %r943;
	shl.b32 	%r907, %r939, 4;
	shl.b32 	%r908, %r906, 1;
	xor.b32  	%r909, %r908, %r907;
	xor.b32  	%r910, %r909, %r906;
	xor.b32  	%r911, %r910, %r939;
	add.s32 	%r912, %r911, 832457172;
	cvt.rn.f32.u32 	%f1, %r912;
	fma.rn.f32 	%f2, %f1, 0f2F800000, 0f2F000000;
	shr.u32 	%r913, %r942, 2;
	xor.b32  	%r914, %r913, %r942;
	shl.b32 	%r915, %r911, 4;
	shl.b32 	%r916, %r914, 1;
	xor.b32  	%r917, %r916, %r915;
	xor.b32  	%r918, %r917, %r914;
	xor.b32  	%r919, %r918, %r911;
	add.s32 	%r920, %r919, 832819609;
	cvt.rn.f32.u32 	%f3, %r920;
	fma.rn.f32 	%f4, %f3, 0f2F800000, 0f2F000000;
	cvt.f64.f32 	%fd1, %f2;
	cvt.f64.f32 	%fd2, %f4;
	st.local.v2.f64 	[%rd23], {%fd1, %fd2};
	mov.u64 	%rd24, $str;
	cvta.global.u64 	%rd25, %rd24;
	{ // callseq 0, 0
	.param .b64 param0;
	st.param.b64 	[param0], %rd25;
	.param .b64 param1;
	st.param.b64 	[param1], %rd22;
	.param .b32 retval0;
	call.uni (retval0), 
	vprintf, 
	(
	param0, 
	param1
	);
	ld.param.b32 	%r921, [retval0];
	} // callseq 0
	ret;

}


// ===== COMPILED SASS (sm_100) =====

	.target	sm_100

	.elftype	@"ET_EXEC"


//--------------------- .note.nv.tkinfo           --------------------------
	.section	.note.nv.tkinfo,"",@"SHT_NOTE"
	.sectionflags	@"SHF_NOTE_NV_TKINFO"
	.tkinfo
        /*0018*/ 	.word	0x00000002
        /*0030*/ 	.string	""
        /*0030*/ 	.string	"ptxas"
        /*0030*/ 	.string	"Cuda compilation tools, release 13.0, V13.0.88"
        /*0030*/ 	.string	"Build cuda_13.0.r13.0/compiler.36424714_0"
        /*0030*/ 	.string	"-arch sm_100 -m 64 "



//--------------------- .note.nv.cuinfo           --------------------------
	.section	.note.nv.cuinfo,"",@"SHT_NOTE"
	.sectionflags	@"SHF_NOTE_NV_CUINFO"
        /*0018*/ 	.short	0x0002
        /*001a*/ 	.short	0x0064
        /*001c*/ 	.short	0x0082
	.zero		2


//--------------------- .nv.info                  --------------------------
	.section	.nv.info,"",@"SHT_CUDA_INFO"
	.align	4


	//----- nvinfo : EIATTR_REGCOUNT
	.align		4
        /*0000*/ 	.byte	0x04, 0x2f
        /*0002*/ 	.short	(.L_11 - .L_10)
	.align		4
.L_10:
        /*0004*/ 	.word	index@(_Z11test_curandv)
        /*0008*/ 	.word	0x00000020


	//----- nvinfo : EIATTR_FRAME_SIZE
	.align		4
.L_11:
        /*000c*/ 	.byte	0x04, 0x11
        /*000e*/ 	.short	(.L_13 - .L_12)
	.align		4
.L_12:
        /*0010*/ 	.word	index@(_Z11test_curandv)
        /*0014*/ 	.word	0x00000040


	//----- nvinfo : EIATTR_MIN_STACK_SIZE
	.align		4
.L_13:
        /*0018*/ 	.byte	0x04, 0x12
        /*001a*/ 	.short	(.L_15 - .L_14)
	.align		4
.L_14:
        /*001c*/ 	.word	index@(_Z11test_curandv)
        /*0020*/ 	.word	0x00000040
.L_15:


//--------------------- .nv.compat                --------------------------
	.section	.nv.compat,"",@"SHT_CUDA_COMPAT_INFO"
	.align	4
        /*0000*/ 	.byte	0x02, 0x09, 0x00, 0x00, 0x02, 0x02, 0x01, 0x00, 0x02, 0x05, 0x05, 0x00, 0x03, 0x07, 0x01, 0x01
        /*0010*/ 	.byte	0x02, 0x03, 0x00, 0x00, 0x02, 0x06, 0x01, 0x00, 0x04, 0x0b, 0x08, 0x00, 0x09, 0x00, 0x00, 0x00
        /*0020*/ 	.byte	0x00, 0x00, 0x00, 0x00


//--------------------- .nv.info._Z11test_curandv --------------------------
	.section	.nv.info._Z11test_curandv,"",@"SHT_CUDA_INFO"
	.sectionflags	@""
	.align	4


	//----- nvinfo : EIATTR_CUDA_API_VERSION
	.align		4
        /*0000*/ 	.byte	0x04, 0x37
        /*0002*/ 	.short	(.L_17 - .L_16)
.L_16:
        /*0004*/ 	.word	0x00000082


	//----- nvinfo : EIATTR_SPARSE_MMA_MASK
	.align		4
.L_17:
        /*0008*/ 	.byte	0x03, 0x50
        /*000a*/ 	.short	0x0000


	//----- nvinfo : EIATTR_MAXREG_COUNT
	.align		4
        /*000c*/ 	.byte	0x03, 0x1b
        /*000e*/ 	.short	0x00ff


	//----- nvinfo : EIATTR_EXTERNS
	.align		4
        /*0010*/ 	.byte	0x04, 0x0f
        /*0012*/ 	.short	(.L_19 - .L_18)


	//   ....[0]....
	.align		4
.L_18:
        /*0014*/ 	.word	index@(vprintf)


	//----- nvinfo : EIATTR_MERCURY_ISA_VERSION
	.align		4
.L_19:
        /*0018*/ 	.byte	0x03, 0x5f
        /*001a*/ 	.short	0x0101


	//----- nvinfo : EIATTR_VRC_CTA_INIT_COUNT
	.align		4
        /*001c*/ 	.byte	0x02, 0x4a
	.zero		1
	.zero		1


	//----- nvinfo : EIATTR_SYSCALL_OFFSETS
	.align		4
        /*0020*/ 	.byte	0x04, 0x46
        /*0022*/ 	.short	(.L_21 - .L_20)


	//   ....[0]....
.L_20:
        /*0024*/ 	.word	0x000028c0


	//----- nvinfo : EIATTR_EXIT_INSTR_OFFSETS
	.align		4
.L_21:
        /*0028*/ 	.byte	0x04, 0x1c
        /*002a*/ 	.short	(.L_23 - .L_22)


	//   ....[0]....
.L_22:
        /*002c*/ 	.word	0x000028d0


	//----- nvinfo : EIATTR_CRS_STACK_SIZE
	.align		4
.L_23:
        /*0030*/ 	.byte	0x04, 0x1e
        /*0032*/ 	.short	(.L_25 - .L_24)
.L_24:
        /*0034*/ 	.word	0x00000000


	//----- nvinfo : EIATTR_SW_WAR
	.align		4
.L_25:
        /*0038*/ 	.byte	0x04, 0x36
        /*003a*/ 	.short	(.L_27 - .L_26)
.L_26:
        /*003c*/ 	.word	0x00000008
.L_27:


//--------------------- .nv.callgraph             --------------------------
	.section	.nv.callgraph,"",@"SHT_CUDA_CALLGRAPH"
	.align	4
	.sectionentsize	8
	.align		4
        /*0000*/ 	.word	0x00000000
	.align		4
        /*0004*/ 	.word	0xffffffff
	.align		4
        /*0008*/ 	.word	index@(_Z11test_curandv)
	.align		4
        /*000c*/ 	.word	index@(vprintf)
	.align		4
        /*0010*/ 	.word	0x00000000
	.align		4
        /*0014*/ 	.word	0xfffffffe
	.align		4
        /*0018*/ 	.word	0x00000000
	.align		4
        /*001c*/ 	.word	0xfffffffd
	.align		4
        /*0020*/ 	.word	0x00000000
	.align		4
        /*0024*/ 	.word	0xfffffffc


//--------------------- .nv.constant4             --------------------------
	.section	.nv.constant4,"a",@progbits
	.align	8
	.align		8
.nv.constant4:
        /*0000*/ 	.dword	vprintf
	.align		8
        /*0008*/ 	.dword	precalc_xorwow_matrix
	.align		8
        /*0010*/ 	.dword	precalc_xorwow_offset_matrix
	.align		8
        /*0018*/ 	.dword	mrg32k3aM1
	.align		8
        /*0020*/ 	.dword	mrg32k3aM2
	.align		8
        /*0028*/ 	.dword	mrg32k3aM1SubSeq
	.align		8
        /*0030*/ 	.dword	mrg32k3aM2SubSeq
	.align		8
        /*0038*/ 	.dword	mrg32k3aM1Seq
	.align		8
        /*0040*/ 	.dword	mrg32k3aM2Seq
	.align		8
        /*0048*/ 	.dword	$str


//--------------------- .nv.constant3             --------------------------
	.section	.nv.constant3,"a",@progbits
	.align	8
.nv.constant3:
	.type		__cr_lgamma_table,@object
	.size		__cr_lgamma_table,(.L_8 - __cr_lgamma_table)
__cr_lgamma_table:
        /*0000*/ 	.byte	0x00, 0x00, 0x00, 0x00, 0x00, 0x00, 0x00, 0x00, 0x00, 0x00, 0x00, 0x00, 0x00, 0x00, 0x00, 0x00
        /*0010*/ 	.byte	0xef, 0x39, 0xfa, 0xfe, 0x42, 0x2e, 0xe6, 0x3f, 0x02, 0x20, 0x2a, 0xfa, 0x0b, 0xab, 0xfc, 0x3f
        /*0020*/ 	.byte	0xf9, 0x2c, 0x92, 0x7c, 0xa7, 0x6c, 0x09, 0x40, 0xc9, 0x79, 0x44, 0x3c, 0x64, 0x26, 0x13, 0x40
        /*0030*/ 	.byte	0xca, 0x01, 0xcf, 0x3a, 0x27, 0x51, 0x1a, 0x40, 0x30, 0xcc, 0x2d, 0xf3, 0xe1, 0x0c, 0x21, 0x40
        /*0040*/ 	.byte	0x0d, 0xb7, 0xfc, 0x82, 0x8e, 0x35, 0x25, 0x40
.L_8:


//--------------------- .text._Z11test_curandv    --------------------------
	.section	.text._Z11test_curandv,"ax",@progbits
	.align	128
        .global         _Z11test_curandv
        .type           _Z11test_curandv,@function
        .size           _Z11test_curandv,(.L_x_13 - _Z11test_curandv)
        .other          _Z11test_curandv,@"STO_CUDA_ENTRY STV_DEFAULT"
_Z11test_curandv:
.text._Z11test_curandv:
[----:B------:R-:W0:Y:S01]  /*0000*/  LDC R1, c[0x0][0x37c] ;  /* 0x0000df00ff017b82 */ /* 0x000e220000000800 */
[----:B------:R-:W1:Y:S01]  /*0010*/  S2R R3, SR_TID.X ;  /* 0x0000000000037919 */ /* 0x000e620000002100 */
[----:B------:R-:W2:Y:S06]  /*0020*/  LDCU UR6, c[0x0][0x2fc] ;  /* 0x00005f80ff0677ac */ /* 0x000eac0008000800 */
[----:B------:R-:W1:Y:S01]  /*0030*/  S2UR UR4, SR_CTAID.X ;  /* 0x00000000000479c3 */ /* 0x000e620000002500 */
[----:B0-----:R-:W-:Y:S01]  /*0040*/  VIADD R1, R1, 0xffffffc0 ;  /* 0xffffffc001017836 */ /* 0x001fe20000000000 */
[----:B------:R-:W-:Y:S01]  /*0050*/  BSSY.RECONVERGENT B0, `(.L_x_0) ;  /* 0x0000267000007945 */ /* 0x000fe20003800200 */
[----:B------:R-:W-:-:S02]  /*0060*/  IMAD.MOV.U32 R6, RZ, RZ, -0x23270784 ;  /* 0xdcd8f87cff067424 */ /* 0x000fc400078e00ff */
[----:B------:R-:W-:Y:S02]  /*0070*/  IMAD.MOV.U32 R8, RZ, RZ, 0x3198c20f ;  /* 0x3198c20fff087424 */ /* 0x000fe400078e00ff */
[----:B------:R-:W-:Y:S01]  /*0080*/  IMAD.MOV.U32 R9, RZ, RZ, 0x5efdb30c ;  /* 0x5efdb30cff097424 */ /* 0x000fe200078e00ff */
[----:B------:R-:W1:Y:S01]  /*0090*/  LDC R2, c[0x0][0x360] ;  /* 0x0000d800ff027b82 */ /* 0x000e620000000800 */
[----:B------:R-:W-:Y:S02]  /*00a0*/  IMAD.MOV.U32 R10, RZ, RZ, 0x423bb012 ;  /* 0x423bb012ff0a7424 */ /* 0x000fe400078e00ff */
[----:B------:R-:W-:Y:S02]  /*00b0*/  IMAD.MOV.U32 R11, RZ, RZ, -0x75bd8fc ;  /* 0xf8a42704ff0b7424 */ /* 0x000fe400078e00ff */
[----:B------:R-:W-:Y:S02]  /*00c0*/  IMAD.MOV.U32 R7, RZ, RZ, 0x57fa2510 ;  /* 0x57fa2510ff077424 */ /* 0x000fe400078e00ff */
[----:B------:R-:W-:Y:S01]  /*00d0*/  IMAD.MOV.U32 R0, RZ, RZ, 0x5efdb30c ;  /* 0x5efdb30cff007424 */ /* 0x000fe200078e00ff */
[----:B------:R0:W-:Y:S01]  /*00e0*/  STL.128 [R1], R8 ;  /* 0x0000000801007387 */ /* 0x0001e20000100c00 */
[----:B------:R-:W-:-:S03]  /*00f0*/  IMAD.MOV.U32 R4, RZ, RZ, 0x423bb012 ;  /* 0x423bb012ff047424 */ /* 0x000fc600078e00ff */
[----:B------:R0:W-:Y:S01]  /*0100*/  STL.64 [R1+0x10], R6 ;  /* 0x0000100601007387 */ /* 0x0001e20000100a00 */
[----:B-1----:R-:W-:Y:S02]  /*0110*/  IMAD R2, R2, UR4, R3 ;  /* 0x0000000402027c24 */ /* 0x002fe4000f8e0203 */
[----:B------:R-:W-:-:S03]  /*0120*/  IMAD.MOV.U32 R3, RZ, RZ, 0x57fa2510 ;  /* 0x57fa2510ff037424 */ /* 0x000fc600078e00ff */
[----:B------:R-:W-:-:S13]  /*0130*/  ISETP.NE.AND P0, PT, R2, RZ, PT ;  /* 0x000000ff0200720c */ /* 0x000fda0003f05270 */
[----:B0-2---:R-:W-:Y:S05]  /*0140*/  @!P0 BRA `(.L_x_1) ;  /* 0x00000024005c8947 */ /* 0x005fea0003800000 */
[----:B------:R-:W-:Y:S01]  /*0150*/  IMAD.MOV.U32 R7, RZ, RZ, R2 ;  /* 0x000000ffff077224 */ /* 0x000fe200078e0002 */
[----:B------:R-:W-:Y:S01]  /*0160*/  CS2R R10, SRZ ;  /* 0x00000000000a7805 */ /* 0x000fe2000001ff00 */
[----:B------:R-:W-:Y:S02]  /*0170*/  IMAD.MOV.U32 R0, RZ, RZ, 0x5efdb30c ;  /* 0x5efdb30cff007424 */ /* 0x000fe400078e00ff */
[----:B------:R-:W-:Y:S02]  /*0180*/  IMAD.MOV.U32 R4, RZ, RZ, 0x423bb012 ;  /* 0x423bb012ff047424 */ /* 0x000fe400078e00ff */
[----:B------:R-:W-:-:S07]  /*0190*/  IMAD.MOV.U32 R3, RZ, RZ, 0x57fa2510 ;  /* 0x57fa2510ff037424 */ /* 0x000fce00078e00ff */
.L_x_10:
[----:B0-----:R-:W-:Y:S01]  /*01a0*/  LOP3.LUT R2, R7, 0x3, RZ, 0xc0, !PT ;  /* 0x0000000307027812 */ /* 0x001fe200078ec0ff */
[----:B------:R-:W-:Y:S03]  /*01b0*/  BSSY.RECONVERGENT B1, `(.L_x_2) ;  /* 0x000024a000017945 */ /* 0x000fe60003800200 */
[----:B------:R-:W-:-:S04]  /*01c0*/  ISETP.NE.U32.AND P0, PT, R2, RZ, PT ;  /* 0x000000ff0200720c */ /* 0x000fc80003f05070 */
[----:B------:R-:W-:-:S13]  /*01d0*/  ISETP.NE.AND.EX P0, PT, RZ, RZ, PT, P0 ;  /* 0x000000ffff00720c */ /* 0x000fda0003f05300 */
[----:B------:R-:W-:Y:S05]  /*01e0*/  @!P0 BRA `(.L_x_3) ;  /* 0x0000002400188947 */ /* 0x000fea0003800000 */
[----:B------:R-:W0:Y:S01]  /*01f0*/  LDC.64 R8, c[0x4][0x8] ;  /* 0x01000200ff087b82 */ /* 0x000e220000000a00 */
[----:B------:R-:W-:Y:S01]  /*0200*/  IMAD.MOV.U32 R0, RZ, RZ, RZ ;  /* 0x000000ffff007224 */ /* 0x000fe200078e00ff */
[----:B------:R-:W-:Y:S01]  /*0210*/  CS2R R2, SRZ ;  /* 0x0000000000027805 */ /* 0x000fe2000001ff00 */
[----:B------:R-:W-:Y:S01]  /*0220*/  IMAD.MOV.U32 R6, RZ, RZ, RZ ;  /* 0x000000ffff067224 */ /* 0x000fe200078e00ff */
[----:B------:R-:W-:Y:S01]  /*0230*/  CS2R R4, SRZ ;  /* 0x0000000000047805 */ /* 0x000fe2000001ff00 */
[----:B0-----:R-:W-:-:S07]  /*0240*/  IMAD.WIDE.U32 R8, R11, 0xc80, R8 ;  /* 0x00000c800b087825 */ /* 0x001fce00078e0008 */
.L_x_5:
[----:B------:R-:W-:-:S06]  /*0250*/  IMAD R14, R6, 0x4, R1 ;  /* 0x00000004060e7824 */ /* 0x000fcc00078e0201 */
[----:B------:R-:W5:Y:S01]  /*0260*/  LDL R14, [R14+0x4] ;  /* 0x000004000e0e7983 */ /* 0x000f620000100800 */
[----:B------:R-:W-:-:S05]  /*0270*/  UMOV UR4, URZ ;  /* 0x000000ff00047c82 */ /* 0x000fca0008000000 */
.L_x_4:
[----:B-----5:R-:W-:Y:S01]  /*0280*/  SHF.R.U32.HI R20, RZ, UR4, R14 ;  /* 0x00000004ff147c19 */ /* 0x020fe2000801160e */
[----:B------:R-:W0:Y:S01]  /*0290*/  LDCU.64 UR8, c[0x0][0x358] ;  /* 0x00006b00ff0877ac */ /* 0x000e220008000a00 */
[----:B------:R-:W-:Y:S02]  /*02a0*/  IMAD.SHL.U32 R12, R6, 0x20, RZ ;  /* 0x00000020060c7824 */ /* 0x000fe400078e00ff */
[----:B------:R-:W-:Y:S02]  /*02b0*/  LOP3.LUT R13, R20, 0x1, RZ, 0xc0, !PT ;  /* 0x00000001140d7812 */ /* 0x000fe400078ec0ff */
[----:B------:R-:W-:Y:S02]  /*02c0*/  VIADD R12, R12, UR4 ;  /* 0x000000040c0c7c36 */ /* 0x000fe40008000000 */
[----:B------:R-:W-:Y:S02]  /*02d0*/  ISETP.NE.U32.AND P0, PT, R13, 0x1, PT ;  /* 0x000000010d00780c */ /* 0x000fe40003f05070 */
[----:B------:R-:W-:-:S02]  /*02e0*/  IMAD R13, R12, 0x5, RZ ;  /* 0x000000050c0d7824 */ /* 0x000fc400078e02ff */
[----:B------:R-:W-:Y:S02]  /*02f0*/  R2P PR, R20, 0x7e ;  /* 0x0000007e14007804 */ /* 0x000fe40000000000 */
[----:B------:R-:W-:-:S07]  /*0300*/  IMAD.WIDE.U32 R12, R13, 0x4, R8 ;  /* 0x000000040d0c7825 */ /* 0x000fce00078e0008 */
[----:B0-----:R-:W2:Y:S04]  /*0310*/  @!P0 LDG.E R15, desc[UR8][R12.64] ;  /* 0x000000080c0f8981 */ /* 0x001ea8000c1e1900 */
[----:B------:R-:W3:Y:S04]  /*0320*/  @!P0 LDG.E R16, desc[UR8][R12.64+0x8] ;  /* 0x000008080c108981 */ /* 0x000ee8000c1e1900 */
[----:B------:R-:W4:Y:S04]  /*0330*/  @P1 LDG.E R21, desc[UR8][R12.64+0x14] ;  /* 0x000014080c151981 */ /* 0x000f28000c1e1900 */
[----:B------:R-:W4:Y:S04]  /*0340*/  @!P0 LDG.E R17, desc[UR8][R12.64+0x4] ;  /* 0x000004080c118981 */ /* 0x000f28000c1e1900 */
[----:B------:R-:W4:Y:S04]  /*0350*/  @!P0 LDG.E R19, desc[UR8][R12.64+0xc] ;  /* 0x00000c080c138981 */ /* 0x000f28000c1e1900 */
[----:B------:R-:W4:Y:S04]  /*0360*/  @!P0 LDG.E R18, desc[UR8][R12.64+0x10] ;  /* 0x000010080c128981 */ /* 0x000f28000c1e1900 */
[----:B------:R-:W4:Y:S04]  /*0370*/  @P2 LDG.E R23, desc[UR8][R12.64+0x28] ;  /* 0x000028080c172981 */ /* 0x000f28000c1e1900 */
[----:B------:R-:W4:Y:S04]  /*0380*/  @P3 LDG.E R25, desc[UR8][R12.64+0x3c] ;  /* 0x00003c080c193981 */ /* 0x000f28000c1e1900 */
[----:B------:R-:W4:Y:S04]  /*0390*/  @P2 LDG.E R22, desc[UR8][R12.64+0x30] ;  /* 0x000030080c162981 */ /* 0x000f28000c1e1900 */
[----:B------:R-:W4:Y:S04]  /*03a0*/  @P2 LDG.E R24, desc[UR8][R12.64+0x38] ;  /* 0x000038080c182981 */ /* 0x000f28000c1e1900 */
[----:B------:R-:W4:Y:S04]  /*03b0*/  @P4 LDG.E R27, desc[UR8][R12.64+0x50] ;  /* 0x000050080c1b4981 */ /* 0x000f28000c1e1900 */
[----:B------:R-:W4:Y:S04]  /*03c0*/  @P5 LDG.E R29, desc[UR8][R12.64+0x64] ;  /* 0x000064080c1d5981 */ /* 0x000f28000c1e1900 */
[----:B------:R-:W4:Y:S01]  /*03d0*/  @P5 LDG.E R26, desc[UR8][R12.64+0x6c] ;  /* 0x00006c080c1a5981 */ /* 0x000f22000c1e1900 */
[----:B--2---:R-:W-:-:S03]  /*03e0*/  @!P0 LOP3.LUT R0, R0, R15, RZ, 0x3c, !PT ;  /* 0x0000000f00008212 */ /* 0x004fc600078e3cff */
[----:B------:R-:W2:Y:S01]  /*03f0*/  @P1 LDG.E R15, desc[UR8][R12.64+0x18] ;  /* 0x000018080c0f1981 */ /* 0x000ea2000c1e1900 */
[----:B---3--:R-:W-:-:S03]  /*0400*/  @!P0 LOP3.LUT R5, R5, R16, RZ, 0x3c, !PT ;  /* 0x0000001005058212 */ /* 0x008fc600078e3cff */
[----:B------:R-:W3:Y:S01]  /*0410*/  @P1 LDG.E R16, desc[UR8][R12.64+0x1c] ;  /* 0x00001c080c101981 */ /* 0x000ee2000c1e1900 */
[----:B----4-:R-:W-:-:S03]  /*0420*/  @P1 LOP3.LUT R0, R0, R21, RZ, 0x3c, !PT ;  /* 0x0000001500001212 */ /* 0x010fc600078e3cff */
[----:B------:R-:W4:Y:S01]  /*0430*/  @P2 LDG.E R21, desc[UR8][R12.64+0x34] ;  /* 0x000034080c152981 */ /* 0x000f22000c1e1900 */
[----:B------:R-:W-:-:S03]  /*0440*/  @!P0 LOP3.LUT R4, R4, R17, RZ, 0x3c, !PT ;  /* 0x0000001104048212 */ /* 0x000fc600078e3cff */
[----:B------:R-:W4:Y:S01]  /*0450*/  @P1 LDG.E R17, desc[UR8][R12.64+0x20] ;  /* 0x000020080c111981 */ /* 0x000f22000c1e1900 */
[----:B------:R-:W-:-:S03]  /*0460*/  @!P0 LOP3.LUT R2, R2, R19, RZ, 0x3c, !PT ;  /* 0x0000001302028212 */ /* 0x000fc600078e3cff */
[----:B------:R-:W4:Y:S01]  /*0470*/  @P2 LDG.E R19, desc[UR8][R12.64+0x2c] ;  /* 0x00002c080c132981 */ /* 0x000f22000c1e1900 */
[----:B------:R-:W-:-:S03]  /*0480*/  @!P0 LOP3.LUT R3, R3, R18, RZ, 0x3c, !PT ;  /* 0x0000001203038212 */ /* 0x000fc600078e3cff */
[----:B------:R-:W4:Y:S01]  /*0490*/  @P1 LDG.E R18, desc[UR8][R12.64+0x24] ;  /* 0x000024080c121981 */ /* 0x000f22000c1e1900 */
[----:B------:R-:W-:-:S03]  /*04a0*/  @P2 LOP3.LUT R0, R0, R23, RZ, 0x3c, !PT ;  /* 0x0000001700002212 */ /* 0x000fc600078e3cff */
[----:B------:R-:W4:Y:S01]  /*04b0*/  @P3 LDG.E R23, desc[UR8][R12.64+0x40] ;  /* 0x000040080c173981 */ /* 0x000f22000c1e1900 */
[----:B------:R-:W-:Y:S02]  /*04c0*/  LOP3.LUT P0, RZ, R20, 0x80, RZ, 0xc0, !PT ;  /* 0x0000008014ff7812 */ /* 0x000fe4000780c0ff */
[----:B------:R-:W-:Y:S02]  /*04d0*/  @P3 LOP3.LUT R0, R0, R25, RZ, 0x3c, !PT ;  /* 0x0000001900003212 */ /* 0x000fe400078e3cff */
[----:B------:R-:W4:Y:S01]  /*04e0*/  @P6 LDG.E R25, desc[UR8][R12.64+0x78] ;  /* 0x000078080c196981 */ /* 0x000f22000c1e1900 */
[----:B--2---:R-:W-:-:S03]  /*04f0*/  @P1 LOP3.LUT R4, R4, R15, RZ, 0x3c, !PT ;  /* 0x0000000f04041212 */ /* 0x004fc600078e3cff */
[----:B------:R-:W2:Y:S01]  /*0500*/  @P3 LDG.E R15, desc[UR8][R12.64+0x48] ;  /* 0x000048080c0f3981 */ /* 0x000ea2000c1e1900 */
[----:B---3--:R-:W-:-:S03]  /*0510*/  @P1 LOP3.LUT R5, R5, R16, RZ, 0x3c, !PT ;  /* 0x0000001005051212 */ /* 0x008fc600078e3cff */
[----:B------:R-:W3:Y:S01]  /*0520*/  @P3 LDG.E R16, desc[UR8][R12.64+0x44] ;  /* 0x000044080c103981 */ /* 0x000ee2000c1e1900 */
[----:B------:R-:W-:-:S03]  /*0530*/  @P2 LOP3.LUT R5, R5, R22, RZ, 0x3c, !PT ;  /* 0x0000001605052212 */ /* 0x000fc600078e3cff */
[----:B------:R-:W3:Y:S01]  /*0540*/  @P4 LDG.E R22, desc[UR8][R12.64+0x58] ;  /* 0x000058080c164981 */ /* 0x000ee2000c1e1900 */
[----:B----4-:R-:W-:-:S03]  /*0550*/  @P1 LOP3.LUT R2, R2, R17, RZ, 0x3c, !PT ;  /* 0x0000001102021212 */ /* 0x010fc600078e3cff */
[----:B------:R-:W4:Y:S01]  /*0560*/  @P4 LDG.E R17, desc[UR8][R12.64+0x54] ;  /* 0x000054080c114981 */ /* 0x000f22000c1e1900 */
[----:B------:R-:W-:-:S03]  /*0570*/  @P2 LOP3.LUT R4, R4, R19, RZ, 0x3c, !PT ;  /* 0x0000001304042212 */ /* 0x000fc600078e3cff */
[----:B------:R-:W4:Y:S01]  /*0580*/  @P4 LDG.E R19, desc[UR8][R12.64+0x5c] ;  /* 0x00005c080c134981 */ /* 0x000f22000c1e1900 */
[----:B------:R-:W-:-:S03]  /*0590*/  @P1 LOP3.LUT R3, R3, R18, RZ, 0x3c, !PT ;  /* 0x0000001203031212 */ /* 0x000fc600078e3cff */
[----:B------:R-:W4:Y:S01]  /*05a0*/  @P3 LDG.E R18, desc[UR8][R12.64+0x4c] ;  /* 0x00004c080c123981 */ /* 0x000f22000c1e1900 */
[----:B------:R-:W-:Y:S02]  /*05b0*/  @P2 LOP3.LUT R2, R2, R21, RZ, 0x3c, !PT ;  /* 0x0000001502022212 */ /* 0x000fe400078e3cff */
[----:B------:R-:W-:Y:S01]  /*05c0*/  @P2 LOP3.LUT R3, R3, R24, RZ, 0x3c, !PT ;  /* 0x0000001803032212 */ /* 0x000fe200078e3cff */
[----:B------:R-:W4:Y:S01]  /*05d0*/  @P5 LDG.E R21, desc[UR8][R12.64+0x68] ;  /* 0x000068080c155981 */ /* 0x000f22000c1e1900 */
[----:B------:R-:W-:-:S03]  /*05e0*/  @P3 LOP3.LUT R4, R4, R23, RZ, 0x3c, !PT ;  /* 0x0000001704043212 */ /* 0x000fc600078e3cff */
[----:B------:R-:W4:Y:S04]  /*05f0*/  @P0 LDG.E R23, desc[UR8][R12.64+0x8c] ;  /* 0x00008c080c170981 */ /* 0x000f28000c1e1900 */
[----:B------:R-:W4:Y:S01]  /*0600*/  @P4 LDG.E R24, desc[UR8][R12.64+0x60] ;  /* 0x000060080c184981 */ /* 0x000f22000c1e1900 */
[----:B------:R-:W-:-:S04]  /*0610*/  @P4 LOP3.LUT R0, R0, R27, RZ, 0x3c, !PT ;  /* 0x0000001b00004212 */ /* 0x000fc800078e3cff */
[----:B------:R-:W-:-:S04]  /*0620*/  @P5 LOP3.LUT R0, R0, R29, RZ, 0x3c, !PT ;  /* 0x0000001d00005212 */ /* 0x000fc800078e3cff */
[----:B------:R-:W-:Y:S02]  /*0630*/  @P6 LOP3.LUT R0, R0, R25, RZ, 0x3c, !PT ;  /* 0x0000001900006212 */ /* 0x000fe400078e3cff */
[----:B--2---:R-:W-:Y:S02]  /*0640*/  @P3 LOP3.LUT R2, R2, R15, RZ, 0x3c, !PT ;  /* 0x0000000f02023212 */ /* 0x004fe400078e3cff */
        /* <DEDUP_REMOVED lines=15> */
[----:B------:R-:W4:Y:S01]  /*0740*/  @P0 LDG.E R21, desc[UR8][R12.64+0x90] ;  /* 0x000090080c150981 */ /* 0x000f22000c1e1900 */
[----:B------:R-:W-:-:S03]  /*0750*/  @P4 LOP3.LUT R3, R3, R24, RZ, 0x3c, !PT ;  /* 0x0000001803034212 */ /* 0x000fc600078e3cff */
[----:B------:R-:W4:Y:S04]  /*0760*/  @P0 LDG.E R24, desc[UR8][R12.64+0x94] ;  /* 0x000094080c180981 */ /* 0x000f28000c1e1900 */
[----:B------:R-:W4:Y:S01]  /*0770*/  @P0 LDG.E R23, desc[UR8][R12.64+0x98] ;  /* 0x000098080c170981 */ /* 0x000f22000c1e1900 */
[----:B--2---:R-:W-:Y:S02]  /*0780*/  @P5 LOP3.LUT R2, R2, R15, RZ, 0x3c, !PT ;  /* 0x0000000f02025212 */ /* 0x004fe400078e3cff */
[----:B---3--:R-:W-:-:S04]  /*0790*/  @P5 LOP3.LUT R3, R3, R16, RZ, 0x3c, !PT ;  /* 0x0000001003035212 */ /* 0x008fc800078e3cff */
[----:B------:R-:W-:Y:S02]  /*07a0*/  @P6 LOP3.LUT R3, R3, R22, RZ, 0x3c, !PT ;  /* 0x0000001603036212 */ /* 0x000fe400078e3cff */
[----:B----4-:R-:W-:Y:S02]  /*07b0*/  @P6 LOP3.LUT R4, R4, R17, RZ, 0x3c, !PT ;  /* 0x0000001104046212 */ /* 0x010fe400078e3cff */
[----:B------:R-:W-:Y:S02]  /*07c0*/  @P6 LOP3.LUT R2, R2, R19, RZ, 0x3c, !PT ;  /* 0x0000001302026212 */ /* 0x000fe400078e3cff */
[----:B------:R-:W-:Y:S02]  /*07d0*/  @P6 LOP3.LUT R5, R5, R18, RZ, 0x3c, !PT ;  /* 0x0000001205056212 */ /* 0x000fe400078e3cff */
[----:B------:R-:W-:Y:S02]  /*07e0*/  @P0 LOP3.LUT R3, R3, R26, RZ, 0x3c, !PT ;  /* 0x0000001a03030212 */ /* 0x000fe400078e3cff */
[----:B------:R-:W-:-:S02]  /*07f0*/  @P0 LOP3.LUT R4, R4, R21, RZ, 0x3c, !PT ;  /* 0x0000001504040212 */ /* 0x000fc400078e3cff */
[----:B------:R-:W-:Y:S02]  /*0800*/  @P0 LOP3.LUT R5, R5, R24, RZ, 0x3c, !PT ;  /* 0x0000001805050212 */ /* 0x000fe400078e3cff */
[----:B------:R-:W-:Y:S02]  /*0810*/  @P0 LOP3.LUT R2, R2, R23, RZ, 0x3c, !PT ;  /* 0x0000001702020212 */ /* 0x000fe400078e3cff */
[----:B------:R-:W-:-:S13]  /*0820*/  R2P PR, R20.B1, 0x7f ;  /* 0x0000007f14007804 */ /* 0x000fda0000001000 */
[----:B------:R-:W2:Y:S04]  /*0830*/  @P0 LDG.E R17, desc[UR8][R12.64+0xa0] ;  /* 0x0000a0080c110981 */ /* 0x000ea8000c1e1900 */
[----:B------:R-:W3:Y:S04]  /*0840*/  @P1 LDG.E R21, desc[UR8][R12.64+0xb4] ;  /* 0x0000b4080c151981 */ /* 0x000ee8000c1e1900 */
[----:B------:R-:W4:Y:S04]  /*0850*/  @P2 LDG.E R23, desc[UR8][R12.64+0xc8] ;  /* 0x0000c8080c172981 */ /* 0x000f28000c1e1900 */
[----:B------:R-:W4:Y:S04]  /*0860*/  @P3 LDG.E R25, desc[UR8][R12.64+0xdc] ;  /* 0x0000dc080c193981 */ /* 0x000f28000c1e1900 */
[----:B------:R-:W4:Y:S04]  /*0870*/  @P0 LDG.E R16, desc[UR8][R12.64+0xa8] ;  /* 0x0000a8080c100981 */ /* 0x000f28000c1e1900 */
[----:B------:R-:W4:Y:S04]  /*0880*/  @P0 LDG.E R19, desc[UR8][R12.64+0xa4] ;  /* 0x0000a4080c130981 */ /* 0x000f28000c1e1900 */
[----:B------:R-:W4:Y:S04]  /*0890*/  @P0 LDG.E R15, desc[UR8][R12.64+0xac] ;  /* 0x0000ac080c0f0981 */ /* 0x000f28000c1e1900 */
[----:B------:R-:W4:Y:S04]  /*08a0*/  @P0 LDG.E R18, desc[UR8][R12.64+0xb0] ;  /* 0x0000b0080c120981 */ /* 0x000f28000c1e1900 */
[----:B------:R-:W4:Y:S04]  /*08b0*/  @P1 LDG.E R22, desc[UR8][R12.64+0xbc] ;  /* 0x0000bc080c161981 */ /* 0x000f28000c1e1900 */
[----:B------:R-:W4:Y:S04]  /*08c0*/  @P1 LDG.E R24, desc[UR8][R12.64+0xc4] ;  /* 0x0000c4080c181981 */ /* 0x000f28000c1e1900 */
[----:B------:R-:W4:Y:S01]  /*08d0*/  @P6 LDG.E R27, desc[UR8][R12.64+0x118] ;  /* 0x000118080c1b6981 */ /* 0x000f22000c1e1900 */
[----:B--2---:R-:W-:-:S03]  /*08e0*/  @P0 LOP3.LUT R0, R0, R17, RZ, 0x3c, !PT ;  /* 0x0000001100000212 */ /* 0x004fc600078e3cff */
[----:B------:R-:W2:Y:S01]  /*08f0*/  @P4 LDG.E R17, desc[UR8][R12.64+0xf0] ;  /* 0x0000f0080c114981 */ /* 0x000ea2000c1e1900 */
[----:B---3--:R-:W-:-:S03]  /*0900*/  @P1 LOP3.LUT R0, R0, R21, RZ, 0x3c, !PT ;  /* 0x0000001500001212 */ /* 0x008fc600078e3cff */
[----:B------:R-:W3:Y:S01]  /*0910*/  @P5 LDG.E R21, desc[UR8][R12.64+0x104] ;  /* 0x000104080c155981 */ /* 0x000ee2000c1e1900 */
[----:B----4-:R-:W-:-:S03]  /*0920*/  @P2 LOP3.LUT R0, R0, R23, RZ, 0x3c, !PT ;  /* 0x0000001700002212 */ /* 0x010fc600078e3cff */
[----:B------:R-:W4:Y:S01]  /*0930*/  @P1 LDG.E R23, desc[UR8][R12.64+0xb8] ;  /* 0x0000b8080c171981 */ /* 0x000f22000c1e1900 */
[----:B------:R-:W-:-:S03]  /*0940*/  @P3 LOP3.LUT R0, R0, R25, RZ, 0x3c, !PT ;  /* 0x0000001900003212 */ /* 0x000fc600078e3cff */
[----:B------:R-:W4:Y:S01]  /*0950*/  @P1 LDG.E R25, desc[UR8][R12.64+0xc0] ;  /* 0x0000c0080c191981 */ /* 0x000f22000c1e1900 */
[----:B------:R-:W-:-:S03]  /*0960*/  @P0 LOP3.LUT R5, R5, R16, RZ, 0x3c, !PT ;  /* 0x0000001005050212 */ /* 0x000fc600078e3cff */
[----:B------:R-:W4:Y:S01]  /*0970*/  @P2 LDG.E R16, desc[UR8][R12.64+0xd0] ;  /* 0x0000d0080c102981 */ /* 0x000f22000c1e1900 */
[----:B------:R-:W-:-:S03]  /*0980*/  @P0 LOP3.LUT R4, R4, R19, RZ, 0x3c, !PT ;  /* 0x0000001304040212 */ /* 0x000fc600078e3cff */
[----:B------:R-:W4:Y:S01]  /*0990*/  @P2 LDG.E R19, desc[UR8][R12.64+0xcc] ;  /* 0x0000cc080c132981 */ /* 0x000f22000c1e1900 */
[----:B------:R-:W-:-:S03]  /*09a0*/  @P0 LOP3.LUT R2, R2, R15, RZ, 0x3c, !PT ;  /* 0x0000000f02020212 */ /* 0x000fc600078e3cff */
[----:B------:R-:W4:Y:S01]  /*09b0*/  @P4 LDG.E R15, desc[UR8][R12.64+0xfc] ;  /* 0x0000fc080c0f4981 */ /* 0x000f22000c1e1900 */
[----:B------:R-:W-:Y:S02]  /*09c0*/  @P0 LOP3.LUT R3, R3, R18, RZ, 0x3c, !PT ;  /* 0x0000001203030212 */ /* 0x000fe400078e3cff */
[----:B------:R-:W-:Y:S01]  /*09d0*/  LOP3.LUT P0, RZ, R20, 0x8000, RZ, 0xc0, !PT ;  /* 0x0000800014ff7812 */ /* 0x000fe2000780c0ff */
[----:B------:R-:W4:Y:S01]  /*09e0*/  @P2 LDG.E R18, desc[UR8][R12.64+0xd8] ;  /* 0x0000d8080c122981 */ /* 0x000f22000c1e1900 */
[----:B------:R-:W-:-:S03]  /*09f0*/  @P1 LOP3.LUT R5, R5, R22, RZ, 0x3c, !PT ;  /* 0x0000001605051212 */ /* 0x000fc600078e3cff */
[----:B------:R-:W4:Y:S01]  /*0a00*/  @P3 LDG.E R20, desc[UR8][R12.64+0xe4] ;  /* 0x0000e4080c143981 */ /* 0x000f22000c1e1900 */
[----:B------:R-:W-:-:S03]  /*0a10*/  @P1 LOP3.LUT R3, R3, R24, RZ, 0x3c, !PT ;  /* 0x0000001803031212 */ /* 0x000fc600078e3cff */
        /* <DEDUP_REMOVED lines=33> */
[----:B------:R-:W-:Y:S02]  /*0c30*/  @P4 LOP3.LUT R4, R4, R25, RZ, 0x3c, !PT ;  /* 0x0000001904044212 */ /* 0x000fe400078e3cff */
[----:B------:R-:W-:Y:S01]  /*0c40*/  @P4 LOP3.LUT R3, R3, R16, RZ, 0x3c, !PT ;  /* 0x0000001003034212 */ /* 0x000fe200078e3cff */
[----:B------:R-:W4:Y:S04]  /*0c50*/  @P0 LDG.E R25, desc[UR8][R12.64+0x138] ;  /* 0x000138080c190981 */ /* 0x000f28000c1e1900 */
[----:B------:R-:W4:Y:S01]  /*0c60*/  @P0 LDG.E R16, desc[UR8][R12.64+0x134] ;  /* 0x000134080c100981 */ /* 0x000f22000c1e1900 */
[----:B------:R-:W-:Y:S01]  /*0c70*/  UIADD3 UR4, UPT, UPT, UR4, 0x10, URZ ;  /* 0x0000001004047890 */ /* 0x000fe2000fffe0ff */
[----:B------:R-:W-:-:S03]  /*0c80*/  @P5 LOP3.LUT R2, R2, R19, RZ, 0x3c, !PT ;  /* 0x0000001302025212 */ /* 0x000fc600078e3cff */
[----:B------:R-:W-:Y:S01]  /*0c90*/  UISETP.NE.AND UP0, UPT, UR4, 0x20, UPT ;  /* 0x000000200400788c */ /* 0x000fe2000bf05270 */
[----:B------:R-:W-:Y:S02]  /*0ca0*/  @P5 LOP3.LUT R5, R5, R18, RZ, 0x3c, !PT ;  /* 0x0000001205055212 */ /* 0x000fe400078e3cff */
[----:B------:R-:W-:Y:S02]  /*0cb0*/  @P5 LOP3.LUT R3, R3, R20, RZ, 0x3c, !PT ;  /* 0x0000001403035212 */ /* 0x000fe400078e3cff */
[----:B------:R-:W-:Y:S02]  /*0cc0*/  @P6 LOP3.LUT R5, R5, R22, RZ, 0x3c, !PT ;  /* 0x0000001605056212 */ /* 0x000fe400078e3cff */
[----:B------:R-:W-:Y:S02]  /*0cd0*/  @P6 LOP3.LUT R3, R3, R24, RZ, 0x3c, !PT ;  /* 0x0000001803036212 */ /* 0x000fe400078e3cff */
[----:B------:R-:W-:Y:S02]  /*0ce0*/  @P0 LOP3.LUT R0, R0, R27, RZ, 0x3c, !PT ;  /* 0x0000001b00000212 */ /* 0x000fe400078e3cff */
[----:B------:R-:W-:-:S02]  /*0cf0*/  @P0 LOP3.LUT R3, R3, R26, RZ, 0x3c, !PT ;  /* 0x0000001a03030212 */ /* 0x000fc400078e3cff */
[----:B--2---:R-:W-:-:S04]  /*0d00*/  @P5 LOP3.LUT R4, R4, R17, RZ, 0x3c, !PT ;  /* 0x0000001104045212 */ /* 0x004fc800078e3cff */
[----:B---3--:R-:W-:-:S04]  /*0d10*/  @P6 LOP3.LUT R4, R4, R21, RZ, 0x3c, !PT ;  /* 0x0000001504046212 */ /* 0x008fc800078e3cff */
[----:B----4-:R-:W-:Y:S02]  /*0d20*/  @P0 LOP3.LUT R4, R4, R23, RZ, 0x3c, !PT ;  /* 0x0000001704040212 */ /* 0x010fe400078e3cff */
[----:B------:R-:W-:-:S04]  /*0d30*/  @P6 LOP3.LUT R2, R2, R15, RZ, 0x3c, !PT ;  /* 0x0000000f02026212 */ /* 0x000fc800078e3cff */
[----:B------:R-:W-:Y:S02]  /*0d40*/  @P0 LOP3.LUT R2, R2, R25, RZ, 0x3c, !PT ;  /* 0x0000001902020212 */ /* 0x000fe400078e3cff */
[----:B------:R-:W-:Y:S01]  /*0d50*/  @P0 LOP3.LUT R5, R5, R16, RZ, 0x3c, !PT ;  /* 0x0000001005050212 */ /* 0x000fe200078e3cff */
[----:B------:R-:W-:Y:S06]  /*0d60*/  BRA.U UP0, `(.L_x_4) ;  /* 0xfffffff500447547 */ /* 0x000fec000b83ffff */
[----:B------:R-:W-:-:S05]  /*0d70*/  VIADD R6, R6, 0x1 ;  /* 0x0000000106067836 */ /* 0x000fca0000000000 */
[----:B------:R-:W-:-:S13]  /*0d80*/  ISETP.NE.AND P0, PT, R6, 0x5, PT ;  /* 0x000000050600780c */ /* 0x000fda0003f05270 */
[----:B------:R-:W-:Y:S05]  /*0d90*/  @P0 BRA `(.L_x_5) ;  /* 0xfffffff4002c0947 */ /* 0x000fea000383ffff */
[----:B------:R-:W-:Y:S01]  /*0da0*/  LOP3.LUT R6, R7, 0x3, RZ, 0xc0, !PT ;  /* 0x0000000307067812 */ /* 0x000fe200078ec0ff */
[----:B------:R0:W-:Y:S03]  /*0db0*/  STL.64 [R1+0x8], R4 ;  /* 0x0000080401007387 */ /* 0x0001e60000100a00 */
[----:B------:R-:W-:Y:S01]  /*0dc0*/  ISETP.NE.U32.AND P0, PT, R6, 0x1, PT ;  /* 0x000000010600780c */ /* 0x000fe20003f05070 */
[----:B------:R0:W-:Y:S03]  /*0dd0*/  STL.64 [R1+0x10], R2 ;  /* 0x0000100201007387 */ /* 0x0001e60000100a00 */
[----:B------:R-:W-:Y:S01]  /*0de0*/  ISETP.NE.AND.EX P0, PT, RZ, RZ, PT, P0 ;  /* 0x000000ffff00720c */ /* 0x000fe20003f05300 */
[----:B------:R0:W-:-:S12]  /*0df0*/  STL [R1+0x4], R0 ;  /* 0x0000040001007387 */ /* 0x0001d80000100800 */
[----:B0-----:R-:W-:Y:S05]  /*0e00*/  @!P0 BRA `(.L_x_3) ;  /* 0x0000001800108947 */ /* 0x001fea0003800000 */
[----:B------:R-:W-:Y:S01]  /*0e10*/  UMOV UR4, URZ ;  /* 0x000000ff00047c82 */ /* 0x000fe20008000000 */
[----:B------:R-:W-:Y:S01]  /*0e20*/  UMOV UR5, URZ ;  /* 0x000000ff00057c82 */ /* 0x000fe20008000000 */
[----:B------:R-:W-:Y:S02]  /*0e30*/  IMAD.MOV.U32 R0, RZ, RZ, RZ ;  /* 0x000000ffff007224 */ /* 0x000fe400078e00ff */
[----:B------:R-:W-:Y:S02]  /*0e40*/  IMAD.MOV.U32 R6, RZ, RZ, RZ ;  /* 0x000000ffff067224 */ /* 0x000fe400078e00ff */
[----:B------:R-:W-:Y:S02]  /*0e50*/  IMAD.MOV.U32 R2, RZ, RZ, RZ ;  /* 0x000000ffff027224 */ /* 0x000fe400078e00ff */
[----:B------:R-:W-:Y:S02]  /*0e60*/  IMAD.MOV.U32 R5, RZ, RZ, RZ ;  /* 0x000000ffff057224 */ /* 0x000fe400078e00ff */
[----:B------:R-:W-:-:S02]  /*0e70*/  IMAD.U32 R3, RZ, RZ, UR4 ;  /* 0x00000004ff037e24 */ /* 0x000fc4000f8e00ff */
[----:B------:R-:W-:-:S07]  /*0e80*/  IMAD.U32 R4, RZ, RZ, UR5 ;  /* 0x00000005ff047e24 */ /* 0x000fce000f8e00ff */
.L_x_7:
[----:B------:R-:W-:-:S06]  /*0e90*/  IMAD R14, R6, 0x4, R1 ;  /* 0x00000004060e7824 */ /* 0x000fcc00078e0201 */
[----:B------:R-:W5:Y:S01]  /*0ea0*/  LDL R14, [R14+0x4] ;  /* 0x000004000e0e7983 */ /* 0x000f620000100800 */
[----:B------:R-:W-:-:S05]  /*0eb0*/  UMOV UR4, URZ ;  /* 0x000000ff00047c82 */ /* 0x000fca0008000000 */
.L_x_6:
        /* <DEDUP_REMOVED lines=179> */
[----:B------:R0:W-:Y:S03]  /*19f0*/  STL [R1+0x4], R0 ;  /* 0x0000040001007387 */ /* 0x0001e60000100800 */
[----:B------:R-:W-:Y:S01]  /*1a00*/  ISETP.NE.U32.AND P0, PT, R6, 0x3, PT ;  /* 0x000000030600780c */ /* 0x000fe20003f05070 */
[----:B------:R0:W-:Y:S03]  /*1a10*/  STL.64 [R1+0x8], R4 ;  /* 0x0000080401007387 */ /* 0x0001e60000100a00 */
[----:B------:R-:W-:Y:S01]  /*1a20*/  ISETP.NE.AND.EX P0, PT, RZ, RZ, PT, P0 ;  /* 0x000000ffff00720c */ /* 0x000fe20003f05300 */
[----:B------:R0:W-:-:S12]  /*1a30*/  STL.64 [R1+0x10], R2 ;  /* 0x0000100201007387 */ /* 0x0001d80000100a00 */
[----:B0-----:R-:W-:Y:S05]  /*1a40*/  @P0 BRA `(.L_x_3) ;  /* 0x0000000c00000947 */ /* 0x001fea0003800000 */
        /* <DEDUP_REMOVED lines=8> */
.L_x_9:
[----:B------:R-:W-:-:S06]  /*1ad0*/  IMAD R14, R6, 0x4, R1 ;  /* 0x00000004060e7824 */ /* 0x000fcc00078e0201 */
[----:B------:R-:W5:Y:S01]  /*1ae0*/  LDL R14, [R14+0x4] ;  /* 0x000004000e0e7983 */ /* 0x000f620000100800 */
[----:B------:R-:W-:-:S05]  /*1af0*/  UMOV UR4, URZ ;  /* 0x000000ff00047c82 */ /* 0x000fca0008000000 */
.L_x_8:
        /* <DEDUP_REMOVED lines=178> */
[----:B------:R0:W-:Y:S04]  /*2620*/  STL [R1+0x4], R0 ;  /* 0x0000040001007387 */ /* 0x0001e80000100800 */
[----:B------:R0:W-:Y:S04]  /*2630*/  STL.64 [R1+0x8], R4 ;  /* 0x0000080401007387 */ /* 0x0001e80000100a00 */
[----:B------:R0:W-:Y:S02]  /*2640*/  STL.64 [R1+0x10], R2 ;  /* 0x0000100201007387 */ /* 0x0001e40000100a00 */
.L_x_3:
[----:B------:R-:W-:Y:S05]  /*2650*/  BSYNC.RECONVERGENT B1 ;  /* 0x0000000000017941 */ /* 0x000fea0003800200 */
.L_x_2:
[----:B------:R-:W-:Y:S01]  /*2660*/  ISETP.GT.U32.AND P0, PT, R7, 0x3, PT ;  /* 0x000000030700780c */ /* 0x000fe20003f04070 */
[----:B------:R-:W-:Y:S01]  /*2670*/  VIADD R11, R11, 0x1 ;  /* 0x000000010b0b7836 */ /* 0x000fe20000000000 */
[--C-:B------:R-:W-:Y:S02]  /*2680*/  SHF.R.U64 R7, R7, 0x2, R10.reuse ;  /* 0x0000000207077819 */ /* 0x100fe4000000120a */
[----:B------:R-:W-:Y:S02]  /*2690*/  ISETP.GT.U32.AND.EX P0, PT, R10, RZ, PT, P0 ;  /* 0x000000ff0a00720c */ /* 0x000fe40003f04100 */
[----:B------:R-:W-:-:S11]  /*26a0*/  SHF.R.U32.HI R10, RZ, 0x2, R10 ;  /* 0x00000002ff0a7819 */ /* 0x000fd6000001160a */
[----:B------:R-:W-:Y:S05]  /*26b0*/  @P0 BRA `(.L_x_10) ;  /* 0xffffffd800b80947 */ /* 0x000fea000383ffff */
.L_x_1:
[----:B------:R-:W-:Y:S05]  /*26c0*/  BSYNC.RECONVERGENT B0 ;  /* 0x0000000000007941 */ /* 0x000fea0003800200 */
.L_x_0:
[----:B0-----:R-:W-:Y:S01]  /*26d0*/  SHF.R.U32.HI R5, RZ, 0x2, R0 ;  /* 0x00000002ff057819 */ /* 0x001fe20000011600 */
[----:B------:R-:W0:Y:S01]  /*26e0*/  LDC R6, c[0x0][0x2f8] ;  /* 0x0000be00ff067b82 */ /* 0x000e220000000800 */
[----:B------:R-:W-:Y:S01]  /*26f0*/  SHF.R.U32.HI R7, RZ, 0x2, R4 ;  /* 0x00000002ff077819 */ /* 0x000fe20000011604 */
[----:B------:R-:W1:Y:S01]  /*2700*/  LDCU.64 UR4, c[0x4][0x48] ;  /* 0x01000900ff0477ac */ /* 0x000e620008000a00 */
[----:B------:R-:W-:Y:S01]  /*2710*/  LOP3.LUT R5, R5, R0, RZ, 0x3c, !PT ;  /* 0x0000000005057212 */ /* 0x000fe200078e3cff */
[----:B------:R-:W-:Y:S01]  /*2720*/  IMAD.SHL.U32 R0, R3, 0x10, RZ ;  /* 0x0000001003007824 */ /* 0x000fe200078e00ff */
[----:B------:R-:W-:-:S03]  /*2730*/  LOP3.LUT R7, R7, R4, RZ, 0x3c, !PT ;  /* 0x0000000407077212 */ /* 0x000fc600078e3cff */
[----:B------:R-:W-:-:S05]  /*2740*/  IMAD.SHL.U32 R2, R5, 0x2, RZ ;  /* 0x0000000205027824 */ /* 0x000fca00078e00ff */
[----:B------:R-:W-:Y:S01]  /*2750*/  LOP3.LUT R0, R5, R2, R0, 0x96, !PT ;  /* 0x0000000205007212 */ /* 0x000fe200078e9600 */
[----:B------:R-:W-:-:S03]  /*2760*/  IMAD.MOV.U32 R5, RZ, RZ, 0x2f800000 ;  /* 0x2f800000ff057424 */ /* 0x000fc600078e00ff */
[----:B------:R-:W-:Y:S01]  /*2770*/  LOP3.LUT R0, R0, R3, RZ, 0x3c, !PT ;  /* 0x0000000300007212 */ /* 0x000fe200078e3cff */
[----:B------:R-:W-:Y:S02]  /*2780*/  IMAD.SHL.U32 R3, R7, 0x2, RZ ;  /* 0x0000000207037824 */ /* 0x000fe400078e00ff */
[----:B-1----:R-:W-:Y:S02]  /*2790*/  IMAD.U32 R4, RZ, RZ, UR4 ;  /* 0x00000004ff047e24 */ /* 0x002fe4000f8e00ff */
[----:B------:R-:W-:Y:S01]  /*27a0*/  IMAD.SHL.U32 R2, R0, 0x10, RZ ;  /* 0x0000001000027824 */ /* 0x000fe200078e00ff */
[----:B0-----:R-:W-:-:S04]  /*27b0*/  IADD3 R6, P0, P1, R1, 0x30, R6 ;  /* 0x0000003001067810 */ /* 0x001fc8000791e006 */
[----:B------:R-:W-:Y:S01]  /*27c0*/  LOP3.LUT R3, R7, R3, R2, 0x96, !PT ;  /* 0x0000000307037212 */ /* 0x000fe200078e9602 */
[----:B------:R-:W-:Y:S01]  /*27d0*/  VIADD R2, R0, 0x319e49d4 ;  /* 0x319e49d400027836 */ /* 0x000fe20000000000 */
[----:B------:R-:W-:Y:S02]  /*27e0*/  IADD3.X R7, PT, PT, RZ, UR6, RZ, P0, P1 ;  /* 0x00000006ff077c10 */ /* 0x000fe400087e24ff */
[----:B------:R-:W-:Y:S02]  /*27f0*/  LOP3.LUT R3, R3, R0, RZ, 0x3c, !PT ;  /* 0x0000000003037212 */ /* 0x000fe400078e3cff */
[----:B------:R-:W-:-:S03]  /*2800*/  I2FP.F32.U32 R0, R2 ;  /* 0x0000000200007245 */ /* 0x000fc60000201000 */
[----:B------:R-:W-:Y:S02]  /*2810*/  VIADD R3, R3, 0x31a3d199 ;  /* 0x31a3d19903037836 */ /* 0x000fe40000000000 */
[----:B------:R-:W-:-:S03]  /*2820*/  FFMA R0, R0, R5, 1.1641532182693481445e-10 ;  /* 0x2f00000000007423 */ /* 0x000fc60000000005 */
[----:B------:R-:W-:Y:S01]  /*2830*/  I2FP.F32.U32 R2, R3 ;  /* 0x0000000300027245 */ /* 0x000fe20000201000 */
[----:B------:R-:W-:Y:S01]  /*2840*/  F2F.F64.F32 R8, R0 ;  /* 0x0000000000087310 */ /* 0x000fe20000201800 */
[----:B------:R-:W-:-:S03]  /*2850*/  MOV R3, 0x0 ;  /* 0x0000000000037802 */ /* 0x000fc60000000f00 */
[----:B------:R-:W-:Y:S01]  /*2860*/  FFMA R2, R2, R5, 1.1641532182693481445e-10 ;  /* 0x2f00000002027423 */ /* 0x000fe20000000005 */
[----:B------:R0:W1:Y:S01]  /*2870*/  LDC.64 R12, c[0x4][R3] ;  /* 0x01000000030c7b82 */ /* 0x0000620000000a00 */
[----:B------:R-:W-:Y:S02]  /*2880*/  IMAD.U32 R5, RZ, RZ, UR5 ;  /* 0x00000005ff057e24 */ /* 0x000fe4000f8e00ff */
[----:B------:R-:W2:Y:S02]  /*2890*/  F2F.F64.F32 R10, R2 ;  /* 0x00000002000a7310 */ /* 0x000ea40000201800 */
[----:B--2---:R0:W-:Y:S03]  /*28a0*/  STL.128 [R1+0x30], R8 ;  /* 0x0000300801007387 */ /* 0x0041e60000100c00 */
[----:B------:R-:W-:-:S07]  /*28b0*/  LEPC R20, `(.L_x_11) ;  /* 0x000000001014794e */ /* 0x000fce0000000000 */
[----:B01----:R-:W-:Y:S05]  /*28c0*/  CALL.ABS.NOINC R12 ;  /* 0x000000000c007343 */ /* 0x003fea0003c00000 */
.L_x_11:
[----:B------:R-:W-:Y:S05]  /*28d0*/  EXIT ;  /* 0x000000000000794d */ /* 0x000fea0003800000 */
.L_x_12:
[----:B------:R-:W-:-:S00]  /*28e0*/  BRA `(.L_x_12) ;  /* 0xfffffffc00fc7947 */ /* 0x000fc0000383ffff */
[----:B------:R-:W-:-:S00]  /*28f0*/  NOP ;  /* 0x0000000000007918 */ /* 0x000fc00000000000 */
        /* <DEDUP_REMOVED lines=8> */
.L_x_13:


//--------------------- .nv.global.init           --------------------------
	.section	.nv.global.init,"aw",@progbits
	.align	4
.nv.global.init:
	.type		mrg32k3aM1SubSeq,@object
	.size		mrg32k3aM1SubSeq,(mrg32k3aM2SubSeq - mrg32k3aM1SubSeq)
mrg32k3aM1SubSeq:
        /*0000*/ 	.byte	0x0b, 0xcc, 0xee, 0x04, 0x73, 0x29, 0x8b, 0x6f, 0xf6, 0x53, 0x03, 0xf6, 0x23, 0xf6, 0xea, 0xda
        /* <DEDUP_REMOVED lines=125> */
	.type		mrg32k3aM2SubSeq,@object
	.size		mrg32k3aM2SubSeq,(mrg32k3aM1 - mrg32k3aM2SubSeq)
mrg32k3aM2SubSeq:
        /* <DEDUP_REMOVED lines=126> */
	.type		mrg32k3aM1,@object
	.size		mrg32k3aM1,(mrg32k3aM1Seq - mrg32k3aM1)
mrg32k3aM1:
        /* <DEDUP_REMOVED lines=144> */
	.type		mrg32k3aM1Seq,@object
	.size		mrg32k3aM1Seq,(mrg32k3aM2 - mrg32k3aM1Seq)
mrg32k3aM1Seq:
        /* <DEDUP_REMOVED lines=144> */
	.type		mrg32k3aM2,@object
	.size		mrg32k3aM2,(mrg32k3aM2Seq - mrg32k3aM2)
mrg32k3aM2:
        /* <DEDUP_REMOVED lines=144> */
	.type		mrg32k3aM2Seq,@object
	.size		mrg32k3aM2Seq,(precalc_xorwow_matrix - mrg32k3aM2Seq)
mrg32k3aM2Seq:
        /* <DEDUP_REMOVED lines=144> */
	.type		precalc_xorwow_matrix,@object
	.size		precalc_xorwow_matrix,(precalc_xorwow_offset_matrix - precalc_xorwow_matrix)
precalc_xorwow_matrix:
        /* <DEDUP_REMOVED lines=6400> */
	.type		precalc_xorwow_offset_matrix,@object
	.size		precalc_xorwow_offset_matrix,($str - precalc_xorwow_offset_matrix)
precalc_xorwow_offset_matrix:
        /* <DEDUP_REMOVED lines=6400> */
	.type		$str,@object
	.size		$str,(.L_9 - $str)
$str:
        /*353c0*/ 	.byte	0x25, 0x66, 0x2c, 0x25, 0x66, 0x0a, 0x00
.L_9:


//--------------------- .nv.shared.reserved.0     --------------------------
	.section	.nv.shared.reserved.0,"aw",@nobits
	.weak		__nv_reservedSMEM_offset_0_alias
	.size		__nv_reservedSMEM_offset_0_alias, 0, 64
	.other		__nv_reservedSMEM_offset_0_alias,@"STO_CUDA_RESERVED_SHARED STV_DEFAULT"
__nv_reservedSMEM_offset_0_alias:
	.zero		0
	.zero		64


//--------------------- .nv.constant0._Z11test_curandv --------------------------
	.section	.nv.constant0._Z11test_curandv,"a",@progbits
	.sectionflags	@""
	.align	4
.nv.constant0._Z11test_curandv:
	.zero		896


//--------------------- SYMBOLS --------------------------

	.type		.nv.reservedSmem.offset0,@object
	.size		.nv.reservedSmem.offset0,0x4
	.type		vprintf,@function
